//
// Generated by NVIDIA NVVM Compiler
//
// Compiler Build ID: CL-36424714
// Cuda compilation tools, release 13.0, V13.0.88
// Based on NVVM 20.0.0
//

.version 9.0
.target sm_100
.address_size 64

	// .globl	my_kernel_kernel0
// _ZZ17my_kernel_kernel0E18PaddedInput_shared has been demoted
// _ZZ17my_kernel_kernel0E18placeholder_shared has been demoted

.visible .entry my_kernel_kernel0(
	.param .u64 .ptr .align 1 my_kernel_kernel0_param_0,
	.param .u64 .ptr .align 1 my_kernel_kernel0_param_1,
	.param .u64 .ptr .align 1 my_kernel_kernel0_param_2,
	.param .u64 .ptr .align 1 my_kernel_kernel0_param_3
)
{
	.local .align 16 .b8 	__local_depot0[400];
	.reg .b64 	%SP;
	.reg .b64 	%SPL;
	.reg .pred 	%p<30>;
	.reg .b16 	%rs<31>;
	.reg .b32 	%r<197>;
	.reg .b32 	%f<710>;
	.reg .b64 	%rd<59>;
	// demoted variable
	.shared .align 4 .b8 _ZZ17my_kernel_kernel0E18PaddedInput_shared[12544];
	// demoted variable
	.shared .align 4 .b8 _ZZ17my_kernel_kernel0E18placeholder_shared[1152];
	mov.u64 	%SPL, __local_depot0;
	ld.param.u64 	%rd6, [my_kernel_kernel0_param_0];
	ld.param.u64 	%rd3, [my_kernel_kernel0_param_1];
	cvta.to.global.u64 	%rd1, %rd6;
	add.u64 	%rd2, %SPL, 0;
	mov.f32 	%f11, 0f00000000;
	st.local.v4.f32 	[%rd2], {%f11, %f11, %f11, %f11};
	st.local.v4.f32 	[%rd2+80], {%f11, %f11, %f11, %f11};
	st.local.v4.f32 	[%rd2+160], {%f11, %f11, %f11, %f11};
	st.local.v4.f32 	[%rd2+48], {%f11, %f11, %f11, %f11};
	st.local.v4.f32 	[%rd2+128], {%f11, %f11, %f11, %f11};
	st.local.v4.f32 	[%rd2+16], {%f11, %f11, %f11, %f11};
	st.local.v4.f32 	[%rd2+96], {%f11, %f11, %f11, %f11};
	st.local.v4.f32 	[%rd2+176], {%f11, %f11, %f11, %f11};
	st.local.v4.f32 	[%rd2+32], {%f11, %f11, %f11, %f11};
	st.local.v4.f32 	[%rd2+64], {%f11, %f11, %f11, %f11};
	st.local.v4.f32 	[%rd2+112], {%f11, %f11, %f11, %f11};
	st.local.v4.f32 	[%rd2+144], {%f11, %f11, %f11, %f11};
	st.local.v4.f32 	[%rd2+192], {%f11, %f11, %f11, %f11};
	st.local.v4.f32 	[%rd2+240], {%f11, %f11, %f11, %f11};
	st.local.v4.f32 	[%rd2+320], {%f11, %f11, %f11, %f11};
	st.local.v4.f32 	[%rd2+208], {%f11, %f11, %f11, %f11};
	st.local.v4.f32 	[%rd2+288], {%f11, %f11, %f11, %f11};
	st.local.v4.f32 	[%rd2+368], {%f11, %f11, %f11, %f11};
	st.local.v4.f32 	[%rd2+256], {%f11, %f11, %f11, %f11};
	st.local.v4.f32 	[%rd2+336], {%f11, %f11, %f11, %f11};
	st.local.v4.f32 	[%rd2+224], {%f11, %f11, %f11, %f11};
	st.local.v4.f32 	[%rd2+272], {%f11, %f11, %f11, %f11};
	st.local.v4.f32 	[%rd2+304], {%f11, %f11, %f11, %f11};
	st.local.v4.f32 	[%rd2+352], {%f11, %f11, %f11, %f11};
	st.local.v4.f32 	[%rd2+384], {%f11, %f11, %f11, %f11};
	mov.u32 	%r1, %tid.x;
	mul.lo.s32 	%r2, %r1, 42;
	mov.u32 	%r29, %ctaid.x;
	mul.hi.u32 	%r30, %r29, 1272582903;
	shr.u32 	%r31, %r30, 5;
	mul.lo.s32 	%r32, %r31, 108;
	sub.s32 	%r33, %r29, %r32;
	cvt.u16.u32 	%rs3, %r33;
	mul.lo.s16 	%rs4, %rs3, 57;
	shr.u16 	%rs5, %rs4, 11;
	mul.wide.u16 	%r3, %rs5, 5;
	sub.s32 	%r4, 16, %r3;
	mul.hi.u32 	%r34, %r29, 954437177;
	shr.u32 	%r35, %r34, 3;
	mul.lo.s32 	%r36, %r35, 36;
	sub.s32 	%r37, %r29, %r36;
	cvt.u16.u32 	%rs6, %r37;
	mul.lo.s16 	%rs7, %rs6, 43;
	shr.u16 	%rs8, %rs7, 9;
	mul.wide.u16 	%r5, %rs8, 5;
	mul.lo.s32 	%r6, %r31, 172800;
	cvt.u32.u16 	%r38, %rs8;
	cvt.u32.u16 	%r39, %rs5;
	prmt.b32 	%r40, %r39, %r38, 0x3340U;
	prmt.b32 	%r41, %r42, %r43, 0x3340U;
	prmt.b32 	%r44, %r40, %r41, 0x5410U;
	mov.b32 	%r193, 0;
	mov.b32 	%r45, 125857920;
	dp2a.lo.u32.u32 	%r7, %r45, %r44, %r193;
	mul.hi.u32 	%r46, %r29, 715827883;
	shr.u32 	%r47, %r46, 1;
	mul.lo.s32 	%r48, %r47, 12;
	sub.s32 	%r49, %r29, %r48;
	shl.b32 	%r8, %r49, 5;
	add.s32 	%r50, %r6, %r8;
	add.s32 	%r51, %r50, %r7;
	add.s32 	%r9, %r51, -6144;
$L__BB0_1:
	mad.lo.s32 	%r11, %r193, 672, %r2;
	shl.b32 	%r53, %r193, 4;
	add.s32 	%r12, %r53, %r1;
	mul.lo.s32 	%r13, %r193, 3;
	mov.b32 	%r194, 0;
$L__BB0_2:
	setp.gt.u32 	%p2, %r12, 74;
	add.s32 	%r15, %r11, %r194;
	setp.gt.u32 	%p3, %r15, 3135;
	or.pred  	%p4, %p3, %p2;
	mov.f32 	%f708, 0f00000000;
	@%p4 bra 	$L__BB0_7;
	add.s32 	%r16, %r194, %r2;
	cvt.u16.u32 	%rs1, %r16;
	shr.u16 	%rs9, %rs1, 5;
	mul.hi.u16 	%rs10, %rs9, 9363;
	cvt.u32.u16 	%r55, %rs10;
	add.s32 	%r56, %r13, %r55;
	mul.hi.u32 	%r57, %r56, 613566757;
	sub.s32 	%r58, %r56, %r57;
	shr.u32 	%r59, %r58, 1;
	add.s32 	%r60, %r59, %r57;
	shr.u32 	%r61, %r60, 2;
	mul.lo.s32 	%r62, %r61, 7;
	sub.s32 	%r63, %r56, %r62;
	or.b32  	%r64, %r63, %r3;
	setp.eq.s32 	%p5, %r64, 0;
	setp.ge.u32 	%p6, %r63, %r4;
	or.pred  	%p7, %p5, %p6;
	@%p7 bra 	$L__BB0_6;
	mul.lo.s16 	%rs13, %rs10, 224;
	sub.s16 	%rs14, %rs1, %rs13;
	shr.u16 	%rs15, %rs14, 5;
	cvt.u32.u16 	%r18, %rs15;
	or.b32  	%r66, %r5, %r18;
	setp.eq.s32 	%p8, %r66, 0;
	add.s32 	%r67, %r5, %r18;
	setp.gt.u32 	%p9, %r67, 15;
	or.pred  	%p10, %p8, %p9;
	@%p10 bra 	$L__BB0_6;
	setp.gt.u32 	%p11, %r15, 1567;
	selp.b32 	%r68, 86400, 0, %p11;
	and.b32  	%r69, %r16, 30;
	add.s32 	%r70, %r9, %r69;
	add.s32 	%r71, %r70, %r68;
	mad.lo.s32 	%r72, %r18, 384, %r71;
	mad.lo.s32 	%r73, %r63, 5760, %r72;
	mul.wide.s32 	%rd8, %r73, 4;
	add.s64 	%rd9, %rd1, %rd8;
	ld.global.nc.f32 	%f708, [%rd9];
$L__BB0_6:
	setp.lt.u32 	%p12, %r15, 1568;
	selp.b32 	%r74, 0, 1568, %p12;
	mul.lo.s16 	%rs18, %rs10, 224;
	sub.s16 	%rs19, %rs1, %rs18;
	cvt.u32.u16 	%r75, %rs19;
	add.s32 	%r76, %r74, %r75;
	mad.lo.s32 	%r77, %r63, 224, %r76;
	shl.b32 	%r78, %r77, 2;
	mov.u32 	%r79, _ZZ17my_kernel_kernel0E18PaddedInput_shared;
	add.s32 	%r80, %r79, %r78;
	st.shared.f32 	[%r80], %f708;
$L__BB0_7:
	setp.gt.u32 	%p13, %r12, 74;
	add.s32 	%r19, %r15, 1;
	setp.gt.u32 	%p14, %r19, 3135;
	or.pred  	%p15, %p14, %p13;
	mov.f32 	%f709, 0f00000000;
	@%p15 bra 	$L__BB0_12;
	add.s32 	%r82, %r194, %r2;
	add.s32 	%r20, %r82, 1;
	cvt.u16.u32 	%rs2, %r20;
	shr.u16 	%rs20, %rs2, 5;
	mul.hi.u16 	%rs21, %rs20, 9363;
	cvt.u32.u16 	%r83, %rs21;
	add.s32 	%r84, %r13, %r83;
	mul.hi.u32 	%r85, %r84, 613566757;
	sub.s32 	%r86, %r84, %r85;
	shr.u32 	%r87, %r86, 1;
	add.s32 	%r88, %r87, %r85;
	shr.u32 	%r89, %r88, 2;
	mul.lo.s32 	%r90, %r89, 7;
	sub.s32 	%r91, %r84, %r90;
	or.b32  	%r92, %r91, %r3;
	setp.eq.s32 	%p16, %r92, 0;
	setp.ge.u32 	%p17, %r91, %r4;
	or.pred  	%p18, %p16, %p17;
	@%p18 bra 	$L__BB0_11;
	mul.lo.s16 	%rs24, %rs21, 224;
	sub.s16 	%rs25, %rs2, %rs24;
	shr.u16 	%rs26, %rs25, 5;
	cvt.u32.u16 	%r22, %rs26;
	or.b32  	%r94, %r5, %r22;
	setp.eq.s32 	%p19, %r94, 0;
	add.s32 	%r95, %r5, %r22;
	setp.gt.u32 	%p20, %r95, 15;
	or.pred  	%p21, %p19, %p20;
	@%p21 bra 	$L__BB0_11;
	setp.gt.u32 	%p22, %r19, 1567;
	selp.b32 	%r96, 86400, 0, %p22;
	and.b32  	%r97, %r20, 31;
	add.s32 	%r98, %r9, %r97;
	add.s32 	%r99, %r98, %r96;
	mad.lo.s32 	%r100, %r22, 384, %r99;
	mad.lo.s32 	%r101, %r91, 5760, %r100;
	mul.wide.s32 	%rd10, %r101, 4;
	add.s64 	%rd11, %rd1, %rd10;
	ld.global.nc.f32 	%f709, [%rd11];
$L__BB0_11:
	setp.lt.u32 	%p23, %r19, 1568;
	selp.b32 	%r102, 0, 1568, %p23;
	mul.lo.s16 	%rs29, %rs21, 224;
	sub.s16 	%rs30, %rs2, %rs29;
	cvt.u32.u16 	%r103, %rs30;
	add.s32 	%r104, %r102, %r103;
	mad.lo.s32 	%r105, %r91, 224, %r104;
	shl.b32 	%r106, %r105, 2;
	mov.u32 	%r107, _ZZ17my_kernel_kernel0E18PaddedInput_shared;
	add.s32 	%r108, %r107, %r106;
	st.shared.f32 	[%r108], %f709;
$L__BB0_12:
	add.s32 	%r194, %r194, 2;
	setp.ne.s32 	%p24, %r194, 42;
	@%p24 bra 	$L__BB0_2;
	add.s32 	%r193, %r193, 1;
	setp.ne.s32 	%p25, %r193, 5;
	@%p25 bra 	$L__BB0_1;
	cvta.to.global.u64 	%rd12, %rd3;
	shr.u32 	%r110, %r1, 5;
	and.b32  	%r111, %r1, 31;
	add.s32 	%r112, %r111, %r8;
	mad.lo.s32 	%r113, %r110, 384, %r112;
	mul.wide.u32 	%rd13, %r113, 4;
	add.s64 	%rd14, %rd12, %rd13;
	ld.global.nc.f32 	%f16, [%rd14];
	shl.b32 	%r114, %r1, 2;
	mov.u32 	%r115, _ZZ17my_kernel_kernel0E18placeholder_shared;
	add.s32 	%r116, %r115, %r114;
	st.shared.f32 	[%r116], %f16;
	add.s32 	%r117, %r1, 16;
	shr.u32 	%r118, %r117, 5;
	and.b32  	%r119, %r117, 31;
	add.s32 	%r120, %r119, %r8;
	mad.lo.s32 	%r121, %r118, 384, %r120;
	mul.wide.u32 	%rd15, %r121, 4;
	add.s64 	%rd16, %rd12, %rd15;
	ld.global.nc.f32 	%f17, [%rd16];
	st.shared.f32 	[%r116+64], %f17;
	add.s32 	%r122, %r1, 32;
	shr.u32 	%r123, %r122, 5;
	mad.lo.s32 	%r124, %r123, 384, %r112;
	mul.wide.u32 	%rd17, %r124, 4;
	add.s64 	%rd18, %rd12, %rd17;
	ld.global.nc.f32 	%f18, [%rd18];
	st.shared.f32 	[%r116+128], %f18;
	add.s32 	%r125, %r1, 48;
	shr.u32 	%r126, %r125, 5;
	mad.lo.s32 	%r127, %r126, 384, %r120;
	mul.wide.u32 	%rd19, %r127, 4;
	add.s64 	%rd20, %rd12, %rd19;
	ld.global.nc.f32 	%f19, [%rd20];
	st.shared.f32 	[%r116+192], %f19;
	add.s32 	%r128, %r1, 64;
	shr.u32 	%r129, %r128, 5;
	mad.lo.s32 	%r130, %r129, 384, %r112;
	mul.wide.u32 	%rd21, %r130, 4;
	add.s64 	%rd22, %rd12, %rd21;
	ld.global.nc.f32 	%f20, [%rd22];
	st.shared.f32 	[%r116+256], %f20;
	add.s32 	%r131, %r1, 80;
	shr.u32 	%r132, %r131, 5;
	mad.lo.s32 	%r133, %r132, 384, %r120;
	mul.wide.u32 	%rd23, %r133, 4;
	add.s64 	%rd24, %rd12, %rd23;
	ld.global.nc.f32 	%f21, [%rd24];
	st.shared.f32 	[%r116+320], %f21;
	add.s32 	%r134, %r1, 96;
	shr.u32 	%r135, %r134, 5;
	mad.lo.s32 	%r136, %r135, 384, %r112;
	mul.wide.u32 	%rd25, %r136, 4;
	add.s64 	%rd26, %rd12, %rd25;
	ld.global.nc.f32 	%f22, [%rd26];
	st.shared.f32 	[%r116+384], %f22;
	add.s32 	%r137, %r1, 112;
	shr.u32 	%r138, %r137, 5;
	mad.lo.s32 	%r139, %r138, 384, %r120;
	mul.wide.u32 	%rd27, %r139, 4;
	add.s64 	%rd28, %rd12, %rd27;
	ld.global.nc.f32 	%f23, [%rd28];
	st.shared.f32 	[%r116+448], %f23;
	add.s32 	%r140, %r1, 128;
	shr.u32 	%r141, %r140, 5;
	mad.lo.s32 	%r142, %r141, 384, %r112;
	mul.wide.u32 	%rd29, %r142, 4;
	add.s64 	%rd30, %rd12, %rd29;
	ld.global.nc.f32 	%f24, [%rd30];
	st.shared.f32 	[%r116+512], %f24;
	add.s32 	%r143, %r1, 144;
	shr.u32 	%r144, %r143, 5;
	mad.lo.s32 	%r145, %r144, 384, %r120;
	mul.wide.u32 	%rd31, %r145, 4;
	add.s64 	%rd32, %rd12, %rd31;
	ld.global.nc.f32 	%f25, [%rd32];
	st.shared.f32 	[%r116+576], %f25;
	add.s32 	%r146, %r1, 160;
	shr.u32 	%r147, %r146, 5;
	mad.lo.s32 	%r148, %r147, 384, %r112;
	mul.wide.u32 	%rd33, %r148, 4;
	add.s64 	%rd34, %rd12, %rd33;
	ld.global.nc.f32 	%f26, [%rd34];
	st.shared.f32 	[%r116+640], %f26;
	add.s32 	%r149, %r1, 176;
	shr.u32 	%r150, %r149, 5;
	mad.lo.s32 	%r151, %r150, 384, %r120;
	mul.wide.u32 	%rd35, %r151, 4;
	add.s64 	%rd36, %rd12, %rd35;
	ld.global.nc.f32 	%f27, [%rd36];
	st.shared.f32 	[%r116+704], %f27;
	add.s32 	%r152, %r1, 192;
	shr.u32 	%r153, %r152, 5;
	mad.lo.s32 	%r154, %r153, 384, %r112;
	mul.wide.u32 	%rd37, %r154, 4;
	add.s64 	%rd38, %rd12, %rd37;
	ld.global.nc.f32 	%f28, [%rd38];
	st.shared.f32 	[%r116+768], %f28;
	add.s32 	%r155, %r1, 208;
	shr.u32 	%r156, %r155, 5;
	mad.lo.s32 	%r157, %r156, 384, %r120;
	mul.wide.u32 	%rd39, %r157, 4;
	add.s64 	%rd40, %rd12, %rd39;
	ld.global.nc.f32 	%f29, [%rd40];
	st.shared.f32 	[%r116+832], %f29;
	add.s32 	%r158, %r1, 224;
	shr.u32 	%r159, %r158, 5;
	mad.lo.s32 	%r160, %r159, 384, %r112;
	mul.wide.u32 	%rd41, %r160, 4;
	add.s64 	%rd42, %rd12, %rd41;
	ld.global.nc.f32 	%f30, [%rd42];
	st.shared.f32 	[%r116+896], %f30;
	add.s32 	%r161, %r1, 240;
	shr.u32 	%r162, %r161, 5;
	mad.lo.s32 	%r163, %r162, 384, %r120;
	mul.wide.u32 	%rd43, %r163, 4;
	add.s64 	%rd44, %rd12, %rd43;
	ld.global.nc.f32 	%f31, [%rd44];
	st.shared.f32 	[%r116+960], %f31;
	add.s32 	%r164, %r1, 256;
	shr.u32 	%r165, %r164, 5;
	mad.lo.s32 	%r166, %r165, 384, %r112;
	mul.wide.u32 	%rd45, %r166, 4;
	add.s64 	%rd46, %rd12, %rd45;
	ld.global.nc.f32 	%f32, [%rd46];
	st.shared.f32 	[%r116+1024], %f32;
	add.s32 	%r167, %r1, 272;
	shr.u32 	%r168, %r167, 5;
	mad.lo.s32 	%r169, %r168, 384, %r120;
	mul.wide.u32 	%rd47, %r169, 4;
	add.s64 	%rd48, %rd12, %rd47;
	ld.global.nc.f32 	%f33, [%rd48];
	st.shared.f32 	[%r116+1088], %f33;
	bar.sync 	0;
	mov.b32 	%r195, 0;
$L__BB0_15:
	mov.u32 	%r171, %tid.x;
	shl.b32 	%r172, %r171, 1;
	mad.lo.s32 	%r173, %r195, 224, %r172;
	shl.b32 	%r174, %r195, 7;
	sub.s32 	%r175, %r173, %r174;
	shl.b32 	%r176, %r175, 2;
	mov.u32 	%r177, _ZZ17my_kernel_kernel0E18placeholder_shared;
	add.s32 	%r178, %r177, %r176;
	ld.shared.f32 	%f5, [%r178];
	ld.shared.f32 	%f6, [%r178+128];
	ld.shared.f32 	%f7, [%r178+256];
	ld.shared.f32 	%f8, [%r178+4];
	ld.shared.f32 	%f9, [%r178+132];
	ld.shared.f32 	%f10, [%r178+260];
	mov.b32 	%r196, 0;
	mov.pred 	%p29, -1;
$L__BB0_16:
	mov.pred 	%p1, %p29;
	mul.lo.s32 	%r180, %r196, 50;
	mov.u32 	%r181, %tid.x;
	shl.b32 	%r182, %r181, 1;
	mad.lo.s32 	%r183, %r195, 224, %r182;
	mad.lo.s32 	%r184, %r196, 1568, %r183;
	mul.wide.u32 	%rd49, %r180, 4;
	add.s64 	%rd50, %rd2, %rd49;
	ld.local.v2.f32 	{%f34, %f35}, [%rd50];
	shl.b32 	%r185, %r184, 2;
	mov.u32 	%r186, _ZZ17my_kernel_kernel0E18PaddedInput_shared;
	add.s32 	%r187, %r186, %r185;
	ld.shared.f32 	%f36, [%r187];
	fma.rn.f32 	%f37, %f36, %f5, %f34;
	ld.local.v2.f32 	{%f38, %f39}, [%rd50+40];
	ld.shared.f32 	%f40, [%r187+896];
	fma.rn.f32 	%f41, %f40, %f5, %f38;
	ld.local.v2.f32 	{%f42, %f43}, [%rd50+80];
	ld.shared.f32 	%f44, [%r187+1792];
	fma.rn.f32 	%f45, %f44, %f5, %f42;
	ld.local.v2.f32 	{%f46, %f47}, [%rd50+120];
	ld.shared.f32 	%f48, [%r187+2688];
	fma.rn.f32 	%f49, %f48, %f5, %f46;
	ld.local.v2.f32 	{%f50, %f51}, [%rd50+160];
	ld.shared.f32 	%f52, [%r187+3584];
	fma.rn.f32 	%f53, %f52, %f5, %f50;
	ld.shared.f32 	%f54, [%r187+128];
	fma.rn.f32 	%f55, %f54, %f6, %f37;
	ld.shared.f32 	%f56, [%r187+1024];
	fma.rn.f32 	%f57, %f56, %f6, %f41;
	ld.shared.f32 	%f58, [%r187+1920];
	fma.rn.f32 	%f59, %f58, %f6, %f45;
	ld.shared.f32 	%f60, [%r187+2816];
	fma.rn.f32 	%f61, %f60, %f6, %f49;
	ld.shared.f32 	%f62, [%r187+3712];
	fma.rn.f32 	%f63, %f62, %f6, %f53;
	ld.shared.f32 	%f64, [%r187+256];
	fma.rn.f32 	%f65, %f64, %f7, %f55;
	ld.shared.f32 	%f66, [%r187+1152];
	fma.rn.f32 	%f67, %f66, %f7, %f57;
	ld.shared.f32 	%f68, [%r187+2048];
	fma.rn.f32 	%f69, %f68, %f7, %f59;
	ld.shared.f32 	%f70, [%r187+2944];
	fma.rn.f32 	%f71, %f70, %f7, %f61;
	ld.shared.f32 	%f72, [%r187+3840];
	fma.rn.f32 	%f73, %f72, %f7, %f63;
	ld.shared.f32 	%f74, [%r187+4];
	fma.rn.f32 	%f75, %f74, %f8, %f35;
	ld.shared.f32 	%f76, [%r187+900];
	fma.rn.f32 	%f77, %f76, %f8, %f39;
	ld.shared.f32 	%f78, [%r187+1796];
	fma.rn.f32 	%f79, %f78, %f8, %f43;
	ld.shared.f32 	%f80, [%r187+2692];
	fma.rn.f32 	%f81, %f80, %f8, %f47;
	ld.shared.f32 	%f82, [%r187+3588];
	fma.rn.f32 	%f83, %f82, %f8, %f51;
	ld.shared.f32 	%f84, [%r187+132];
	fma.rn.f32 	%f85, %f84, %f9, %f75;
	ld.shared.f32 	%f86, [%r187+1028];
	fma.rn.f32 	%f87, %f86, %f9, %f77;
	ld.shared.f32 	%f88, [%r187+1924];
	fma.rn.f32 	%f89, %f88, %f9, %f79;
	ld.shared.f32 	%f90, [%r187+2820];
	fma.rn.f32 	%f91, %f90, %f9, %f81;
	ld.shared.f32 	%f92, [%r187+3716];
	fma.rn.f32 	%f93, %f92, %f9, %f83;
	ld.shared.f32 	%f94, [%r187+260];
	fma.rn.f32 	%f95, %f94, %f10, %f85;
	st.local.v2.f32 	[%rd50], {%f65, %f95};
	ld.shared.f32 	%f96, [%r187+1156];
	fma.rn.f32 	%f97, %f96, %f10, %f87;
	st.local.v2.f32 	[%rd50+40], {%f67, %f97};
	ld.shared.f32 	%f98, [%r187+2052];
	fma.rn.f32 	%f99, %f98, %f10, %f89;
	st.local.v2.f32 	[%rd50+80], {%f69, %f99};
	ld.shared.f32 	%f100, [%r187+2948];
	fma.rn.f32 	%f101, %f100, %f10, %f91;
	st.local.v2.f32 	[%rd50+120], {%f71, %f101};
	ld.shared.f32 	%f102, [%r187+3844];
	fma.rn.f32 	%f103, %f102, %f10, %f93;
	st.local.v2.f32 	[%rd50+160], {%f73, %f103};
	ld.local.v2.f32 	{%f104, %f105}, [%rd50+8];
	fma.rn.f32 	%f106, %f54, %f5, %f104;
	ld.local.v2.f32 	{%f107, %f108}, [%rd50+48];
	fma.rn.f32 	%f109, %f56, %f5, %f107;
	ld.local.v2.f32 	{%f110, %f111}, [%rd50+88];
	fma.rn.f32 	%f112, %f58, %f5, %f110;
	ld.local.v2.f32 	{%f113, %f114}, [%rd50+128];
	fma.rn.f32 	%f115, %f60, %f5, %f113;
	ld.local.v2.f32 	{%f116, %f117}, [%rd50+168];
	fma.rn.f32 	%f118, %f62, %f5, %f116;
	fma.rn.f32 	%f119, %f64, %f6, %f106;
	fma.rn.f32 	%f120, %f66, %f6, %f109;
	fma.rn.f32 	%f121, %f68, %f6, %f112;
	fma.rn.f32 	%f122, %f70, %f6, %f115;
	fma.rn.f32 	%f123, %f72, %f6, %f118;
	ld.shared.f32 	%f124, [%r187+384];
	fma.rn.f32 	%f125, %f124, %f7, %f119;
	ld.shared.f32 	%f126, [%r187+1280];
	fma.rn.f32 	%f127, %f126, %f7, %f120;
	ld.shared.f32 	%f128, [%r187+2176];
	fma.rn.f32 	%f129, %f128, %f7, %f121;
	ld.shared.f32 	%f130, [%r187+3072];
	fma.rn.f32 	%f131, %f130, %f7, %f122;
	ld.shared.f32 	%f132, [%r187+3968];
	fma.rn.f32 	%f133, %f132, %f7, %f123;
	fma.rn.f32 	%f134, %f84, %f8, %f105;
	fma.rn.f32 	%f135, %f86, %f8, %f108;
	fma.rn.f32 	%f136, %f88, %f8, %f111;
	fma.rn.f32 	%f137, %f90, %f8, %f114;
	fma.rn.f32 	%f138, %f92, %f8, %f117;
	fma.rn.f32 	%f139, %f94, %f9, %f134;
	fma.rn.f32 	%f140, %f96, %f9, %f135;
	fma.rn.f32 	%f141, %f98, %f9, %f136;
	fma.rn.f32 	%f142, %f100, %f9, %f137;
	fma.rn.f32 	%f143, %f102, %f9, %f138;
	ld.shared.f32 	%f144, [%r187+388];
	fma.rn.f32 	%f145, %f144, %f10, %f139;
	st.local.v2.f32 	[%rd50+8], {%f125, %f145};
	ld.shared.f32 	%f146, [%r187+1284];
	fma.rn.f32 	%f147, %f146, %f10, %f140;
	st.local.v2.f32 	[%rd50+48], {%f127, %f147};
	ld.shared.f32 	%f148, [%r187+2180];
	fma.rn.f32 	%f149, %f148, %f10, %f141;
	st.local.v2.f32 	[%rd50+88], {%f129, %f149};
	ld.shared.f32 	%f150, [%r187+3076];
	fma.rn.f32 	%f151, %f150, %f10, %f142;
	st.local.v2.f32 	[%rd50+128], {%f131, %f151};
	ld.shared.f32 	%f152, [%r187+3972];
	fma.rn.f32 	%f153, %f152, %f10, %f143;
	st.local.v2.f32 	[%rd50+168], {%f133, %f153};
	ld.local.v2.f32 	{%f154, %f155}, [%rd50+16];
	fma.rn.f32 	%f156, %f64, %f5, %f154;
	ld.local.v2.f32 	{%f157, %f158}, [%rd50+56];
	fma.rn.f32 	%f159, %f66, %f5, %f157;
	ld.local.v2.f32 	{%f160, %f161}, [%rd50+96];
	fma.rn.f32 	%f162, %f68, %f5, %f160;
	ld.local.v2.f32 	{%f163, %f164}, [%rd50+136];
	fma.rn.f32 	%f165, %f70, %f5, %f163;
	ld.local.v2.f32 	{%f166, %f167}, [%rd50+176];
	fma.rn.f32 	%f168, %f72, %f5, %f166;
	fma.rn.f32 	%f169, %f124, %f6, %f156;
	fma.rn.f32 	%f170, %f126, %f6, %f159;
	fma.rn.f32 	%f171, %f128, %f6, %f162;
	fma.rn.f32 	%f172, %f130, %f6, %f165;
	fma.rn.f32 	%f173, %f132, %f6, %f168;
	ld.shared.f32 	%f174, [%r187+512];
	fma.rn.f32 	%f175, %f174, %f7, %f169;
	ld.shared.f32 	%f176, [%r187+1408];
	fma.rn.f32 	%f177, %f176, %f7, %f170;
	ld.shared.f32 	%f178, [%r187+2304];
	fma.rn.f32 	%f179, %f178, %f7, %f171;
	ld.shared.f32 	%f180, [%r187+3200];
	fma.rn.f32 	%f181, %f180, %f7, %f172;
	ld.shared.f32 	%f182, [%r187+4096];
	fma.rn.f32 	%f183, %f182, %f7, %f173;
	fma.rn.f32 	%f184, %f94, %f8, %f155;
	fma.rn.f32 	%f185, %f96, %f8, %f158;
	fma.rn.f32 	%f186, %f98, %f8, %f161;
	fma.rn.f32 	%f187, %f100, %f8, %f164;
	fma.rn.f32 	%f188, %f102, %f8, %f167;
	fma.rn.f32 	%f189, %f144, %f9, %f184;
	fma.rn.f32 	%f190, %f146, %f9, %f185;
	fma.rn.f32 	%f191, %f148, %f9, %f186;
	fma.rn.f32 	%f192, %f150, %f9, %f187;
	fma.rn.f32 	%f193, %f152, %f9, %f188;
	ld.shared.f32 	%f194, [%r187+516];
	fma.rn.f32 	%f195, %f194, %f10, %f189;
	st.local.v2.f32 	[%rd50+16], {%f175, %f195};
	ld.shared.f32 	%f196, [%r187+1412];
	fma.rn.f32 	%f197, %f196, %f10, %f190;
	st.local.v2.f32 	[%rd50+56], {%f177, %f197};
	ld.shared.f32 	%f198, [%r187+2308];
	fma.rn.f32 	%f199, %f198, %f10, %f191;
	st.local.v2.f32 	[%rd50+96], {%f179, %f199};
	ld.shared.f32 	%f200, [%r187+3204];
	fma.rn.f32 	%f201, %f200, %f10, %f192;
	st.local.v2.f32 	[%rd50+136], {%f181, %f201};
	ld.shared.f32 	%f202, [%r187+4100];
	fma.rn.f32 	%f203, %f202, %f10, %f193;
	st.local.v2.f32 	[%rd50+176], {%f183, %f203};
	ld.local.v2.f32 	{%f204, %f205}, [%rd50+24];
	fma.rn.f32 	%f206, %f124, %f5, %f204;
	ld.local.v2.f32 	{%f207, %f208}, [%rd50+64];
	fma.rn.f32 	%f209, %f126, %f5, %f207;
	ld.local.v2.f32 	{%f210, %f211}, [%rd50+104];
	fma.rn.f32 	%f212, %f128, %f5, %f210;
	ld.local.v2.f32 	{%f213, %f214}, [%rd50+144];
	fma.rn.f32 	%f215, %f130, %f5, %f213;
	ld.local.v2.f32 	{%f216, %f217}, [%rd50+184];
	fma.rn.f32 	%f218, %f132, %f5, %f216;
	fma.rn.f32 	%f219, %f174, %f6, %f206;
	fma.rn.f32 	%f220, %f176, %f6, %f209;
	fma.rn.f32 	%f221, %f178, %f6, %f212;
	fma.rn.f32 	%f222, %f180, %f6, %f215;
	fma.rn.f32 	%f223, %f182, %f6, %f218;
	ld.shared.f32 	%f224, [%r187+640];
	fma.rn.f32 	%f225, %f224, %f7, %f219;
	ld.shared.f32 	%f226, [%r187+1536];
	fma.rn.f32 	%f227, %f226, %f7, %f220;
	ld.shared.f32 	%f228, [%r187+2432];
	fma.rn.f32 	%f229, %f228, %f7, %f221;
	ld.shared.f32 	%f230, [%r187+3328];
	fma.rn.f32 	%f231, %f230, %f7, %f222;
	ld.shared.f32 	%f232, [%r187+4224];
	fma.rn.f32 	%f233, %f232, %f7, %f223;
	fma.rn.f32 	%f234, %f144, %f8, %f205;
	fma.rn.f32 	%f235, %f146, %f8, %f208;
	fma.rn.f32 	%f236, %f148, %f8, %f211;
	fma.rn.f32 	%f237, %f150, %f8, %f214;
	fma.rn.f32 	%f238, %f152, %f8, %f217;
	fma.rn.f32 	%f239, %f194, %f9, %f234;
	fma.rn.f32 	%f240, %f196, %f9, %f235;
	fma.rn.f32 	%f241, %f198, %f9, %f236;
	fma.rn.f32 	%f242, %f200, %f9, %f237;
	fma.rn.f32 	%f243, %f202, %f9, %f238;
	ld.shared.f32 	%f244, [%r187+644];
	fma.rn.f32 	%f245, %f244, %f10, %f239;
	st.local.v2.f32 	[%rd50+24], {%f225, %f245};
	ld.shared.f32 	%f246, [%r187+1540];
	fma.rn.f32 	%f247, %f246, %f10, %f240;
	st.local.v2.f32 	[%rd50+64], {%f227, %f247};
	ld.shared.f32 	%f248, [%r187+2436];
	fma.rn.f32 	%f249, %f248, %f10, %f241;
	st.local.v2.f32 	[%rd50+104], {%f229, %f249};
	ld.shared.f32 	%f250, [%r187+3332];
	fma.rn.f32 	%f251, %f250, %f10, %f242;
	st.local.v2.f32 	[%rd50+144], {%f231, %f251};
	ld.shared.f32 	%f252, [%r187+4228];
	fma.rn.f32 	%f253, %f252, %f10, %f243;
	st.local.v2.f32 	[%rd50+184], {%f233, %f253};
	ld.local.v2.f32 	{%f254, %f255}, [%rd50+32];
	fma.rn.f32 	%f256, %f174, %f5, %f254;
	ld.local.v2.f32 	{%f257, %f258}, [%rd50+72];
	fma.rn.f32 	%f259, %f176, %f5, %f257;
	ld.local.v2.f32 	{%f260, %f261}, [%rd50+112];
	fma.rn.f32 	%f262, %f178, %f5, %f260;
	ld.local.v2.f32 	{%f263, %f264}, [%rd50+152];
	fma.rn.f32 	%f265, %f180, %f5, %f263;
	ld.local.v2.f32 	{%f266, %f267}, [%rd50+192];
	fma.rn.f32 	%f268, %f182, %f5, %f266;
	fma.rn.f32 	%f269, %f224, %f6, %f256;
	fma.rn.f32 	%f270, %f226, %f6, %f259;
	fma.rn.f32 	%f271, %f228, %f6, %f262;
	fma.rn.f32 	%f272, %f230, %f6, %f265;
	fma.rn.f32 	%f273, %f232, %f6, %f268;
	ld.shared.f32 	%f274, [%r187+768];
	fma.rn.f32 	%f275, %f274, %f7, %f269;
	ld.shared.f32 	%f276, [%r187+1664];
	fma.rn.f32 	%f277, %f276, %f7, %f270;
	ld.shared.f32 	%f278, [%r187+2560];
	fma.rn.f32 	%f279, %f278, %f7, %f271;
	ld.shared.f32 	%f280, [%r187+3456];
	fma.rn.f32 	%f281, %f280, %f7, %f272;
	ld.shared.f32 	%f282, [%r187+4352];
	fma.rn.f32 	%f283, %f282, %f7, %f273;
	fma.rn.f32 	%f284, %f194, %f8, %f255;
	fma.rn.f32 	%f285, %f196, %f8, %f258;
	fma.rn.f32 	%f286, %f198, %f8, %f261;
	fma.rn.f32 	%f287, %f200, %f8, %f264;
	fma.rn.f32 	%f288, %f202, %f8, %f267;
	fma.rn.f32 	%f289, %f244, %f9, %f284;
	fma.rn.f32 	%f290, %f246, %f9, %f285;
	fma.rn.f32 	%f291, %f248, %f9, %f286;
	fma.rn.f32 	%f292, %f250, %f9, %f287;
	fma.rn.f32 	%f293, %f252, %f9, %f288;
	ld.shared.f32 	%f294, [%r187+772];
	fma.rn.f32 	%f295, %f294, %f10, %f289;
	st.local.v2.f32 	[%rd50+32], {%f275, %f295};
	ld.shared.f32 	%f296, [%r187+1668];
	fma.rn.f32 	%f297, %f296, %f10, %f290;
	st.local.v2.f32 	[%rd50+72], {%f277, %f297};
	ld.shared.f32 	%f298, [%r187+2564];
	fma.rn.f32 	%f299, %f298, %f10, %f291;
	st.local.v2.f32 	[%rd50+112], {%f279, %f299};
	ld.shared.f32 	%f300, [%r187+3460];
	fma.rn.f32 	%f301, %f300, %f10, %f292;
	st.local.v2.f32 	[%rd50+152], {%f281, %f301};
	ld.shared.f32 	%f302, [%r187+4356];
	fma.rn.f32 	%f303, %f302, %f10, %f293;
	st.local.v2.f32 	[%rd50+192], {%f283, %f303};
	mov.b32 	%r196, 1;
	mov.pred 	%p29, 0;
	@%p1 bra 	$L__BB0_16;
	add.s32 	%r195, %r195, 1;
	setp.ne.s32 	%p28, %r195, 3;
	@%p28 bra 	$L__BB0_15;
	ld.param.u64 	%rd58, [my_kernel_kernel0_param_3];
	ld.param.u64 	%rd57, [my_kernel_kernel0_param_2];
	cvta.to.global.u64 	%rd51, %rd57;
	cvta.to.global.u64 	%rd52, %rd58;
	add.s32 	%r190, %r8, %r182;
	add.s32 	%r191, %r6, %r190;
	add.s32 	%r192, %r191, %r7;
	ld.local.v4.f32 	{%f304, %f305, %f306, %f307}, [%rd2];
	mul.wide.u32 	%rd53, %r190, 4;
	add.s64 	%rd54, %rd52, %rd53;
	ld.global.nc.f32 	%f308, [%rd54];
	add.f32 	%f309, %f304, %f308;
	min.f32 	%f310, %f309, 0f40C00000;
	max.f32 	%f311, %f310, 0f00000000;
	mul.wide.u32 	%rd55, %r192, 4;
	add.s64 	%rd56, %rd51, %rd55;
	st.global.f32 	[%rd56], %f311;
	ld.global.nc.f32 	%f312, [%rd54+4];
	add.f32 	%f313, %f305, %f312;
	min.f32 	%f314, %f313, 0f40C00000;
	max.f32 	%f315, %f314, 0f00000000;
	st.global.f32 	[%rd56+4], %f315;
	add.f32 	%f316, %f306, %f308;
	min.f32 	%f317, %f316, 0f40C00000;
	max.f32 	%f318, %f317, 0f00000000;
	st.global.f32 	[%rd56+1536], %f318;
	add.f32 	%f319, %f307, %f312;
	min.f32 	%f320, %f319, 0f40C00000;
	max.f32 	%f321, %f320, 0f00000000;
	st.global.f32 	[%rd56+1540], %f321;
	ld.local.v4.f32 	{%f322, %f323, %f324, %f325}, [%rd2+16];
	add.f32 	%f326, %f322, %f308;
	min.f32 	%f327, %f326, 0f40C00000;
	max.f32 	%f328, %f327, 0f00000000;
	st.global.f32 	[%rd56+3072], %f328;
	add.f32 	%f329, %f323, %f312;
	min.f32 	%f330, %f329, 0f40C00000;
	max.f32 	%f331, %f330, 0f00000000;
	st.global.f32 	[%rd56+3076], %f331;
	add.f32 	%f332, %f324, %f308;
	min.f32 	%f333, %f332, 0f40C00000;
	max.f32 	%f334, %f333, 0f00000000;
	st.global.f32 	[%rd56+4608], %f334;
	add.f32 	%f335, %f325, %f312;
	min.f32 	%f336, %f335, 0f40C00000;
	max.f32 	%f337, %f336, 0f00000000;
	st.global.f32 	[%rd56+4612], %f337;
	ld.local.v4.f32 	{%f338, %f339, %f340, %f341}, [%rd2+32];
	add.f32 	%f342, %f338, %f308;
	min.f32 	%f343, %f342, 0f40C00000;
	max.f32 	%f344, %f343, 0f00000000;
	st.global.f32 	[%rd56+6144], %f344;
	add.f32 	%f345, %f339, %f312;
	min.f32 	%f346, %f345, 0f40C00000;
	max.f32 	%f347, %f346, 0f00000000;
	st.global.f32 	[%rd56+6148], %f347;
	add.f32 	%f348, %f340, %f308;
	min.f32 	%f349, %f348, 0f40C00000;
	max.f32 	%f350, %f349, 0f00000000;
	st.global.f32 	[%rd56+23040], %f350;
	add.f32 	%f351, %f341, %f312;
	min.f32 	%f352, %f351, 0f40C00000;
	max.f32 	%f353, %f352, 0f00000000;
	st.global.f32 	[%rd56+23044], %f353;
	ld.local.v4.f32 	{%f354, %f355, %f356, %f357}, [%rd2+48];
	add.f32 	%f358, %f354, %f308;
	min.f32 	%f359, %f358, 0f40C00000;
	max.f32 	%f360, %f359, 0f00000000;
	st.global.f32 	[%rd56+24576], %f360;
	add.f32 	%f361, %f355, %f312;
	min.f32 	%f362, %f361, 0f40C00000;
	max.f32 	%f363, %f362, 0f00000000;
	st.global.f32 	[%rd56+24580], %f363;
	add.f32 	%f364, %f356, %f308;
	min.f32 	%f365, %f364, 0f40C00000;
	max.f32 	%f366, %f365, 0f00000000;
	st.global.f32 	[%rd56+26112], %f366;
	add.f32 	%f367, %f357, %f312;
	min.f32 	%f368, %f367, 0f40C00000;
	max.f32 	%f369, %f368, 0f00000000;
	st.global.f32 	[%rd56+26116], %f369;
	ld.local.v4.f32 	{%f370, %f371, %f372, %f373}, [%rd2+64];
	add.f32 	%f374, %f370, %f308;
	min.f32 	%f375, %f374, 0f40C00000;
	max.f32 	%f376, %f375, 0f00000000;
	st.global.f32 	[%rd56+27648], %f376;
	add.f32 	%f377, %f371, %f312;
	min.f32 	%f378, %f377, 0f40C00000;
	max.f32 	%f379, %f378, 0f00000000;
	st.global.f32 	[%rd56+27652], %f379;
	add.f32 	%f380, %f372, %f308;
	min.f32 	%f381, %f380, 0f40C00000;
	max.f32 	%f382, %f381, 0f00000000;
	st.global.f32 	[%rd56+29184], %f382;
	add.f32 	%f383, %f373, %f312;
	min.f32 	%f384, %f383, 0f40C00000;
	max.f32 	%f385, %f384, 0f00000000;
	st.global.f32 	[%rd56+29188], %f385;
	ld.local.v4.f32 	{%f386, %f387, %f388, %f389}, [%rd2+80];
	add.f32 	%f390, %f386, %f308;
	min.f32 	%f391, %f390, 0f40C00000;
	max.f32 	%f392, %f391, 0f00000000;
	st.global.f32 	[%rd56+46080], %f392;
	add.f32 	%f393, %f387, %f312;
	min.f32 	%f394, %f393, 0f40C00000;
	max.f32 	%f395, %f394, 0f00000000;
	st.global.f32 	[%rd56+46084], %f395;
	add.f32 	%f396, %f388, %f308;
	min.f32 	%f397, %f396, 0f40C00000;
	max.f32 	%f398, %f397, 0f00000000;
	st.global.f32 	[%rd56+47616], %f398;
	add.f32 	%f399, %f389, %f312;
	min.f32 	%f400, %f399, 0f40C00000;
	max.f32 	%f401, %f400, 0f00000000;
	st.global.f32 	[%rd56+47620], %f401;
	ld.local.v4.f32 	{%f402, %f403, %f404, %f405}, [%rd2+96];
	add.f32 	%f406, %f402, %f308;
	min.f32 	%f407, %f406, 0f40C00000;
	max.f32 	%f408, %f407, 0f00000000;
	st.global.f32 	[%rd56+49152], %f408;
	add.f32 	%f409, %f403, %f312;
	min.f32 	%f410, %f409, 0f40C00000;
	max.f32 	%f411, %f410, 0f00000000;
	st.global.f32 	[%rd56+49156], %f411;
	add.f32 	%f412, %f404, %f308;
	min.f32 	%f413, %f412, 0f40C00000;
	max.f32 	%f414, %f413, 0f00000000;
	st.global.f32 	[%rd56+50688], %f414;
	add.f32 	%f415, %f405, %f312;
	min.f32 	%f416, %f415, 0f40C00000;
	max.f32 	%f417, %f416, 0f00000000;
	st.global.f32 	[%rd56+50692], %f417;
	ld.local.v4.f32 	{%f418, %f419, %f420, %f421}, [%rd2+112];
	add.f32 	%f422, %f418, %f308;
	min.f32 	%f423, %f422, 0f40C00000;
	max.f32 	%f424, %f423, 0f00000000;
	st.global.f32 	[%rd56+52224], %f424;
	add.f32 	%f425, %f419, %f312;
	min.f32 	%f426, %f425, 0f40C00000;
	max.f32 	%f427, %f426, 0f00000000;
	st.global.f32 	[%rd56+52228], %f427;
	add.f32 	%f428, %f420, %f308;
	min.f32 	%f429, %f428, 0f40C00000;
	max.f32 	%f430, %f429, 0f00000000;
	st.global.f32 	[%rd56+69120], %f430;
	add.f32 	%f431, %f421, %f312;
	min.f32 	%f432, %f431, 0f40C00000;
	max.f32 	%f433, %f432, 0f00000000;
	st.global.f32 	[%rd56+69124], %f433;
	ld.local.v4.f32 	{%f434, %f435, %f436, %f437}, [%rd2+128];
	add.f32 	%f438, %f434, %f308;
	min.f32 	%f439, %f438, 0f40C00000;
	max.f32 	%f440, %f439, 0f00000000;
	st.global.f32 	[%rd56+70656], %f440;
	add.f32 	%f441, %f435, %f312;
	min.f32 	%f442, %f441, 0f40C00000;
	max.f32 	%f443, %f442, 0f00000000;
	st.global.f32 	[%rd56+70660], %f443;
	add.f32 	%f444, %f436, %f308;
	min.f32 	%f445, %f444, 0f40C00000;
	max.f32 	%f446, %f445, 0f00000000;
	st.global.f32 	[%rd56+72192], %f446;
	add.f32 	%f447, %f437, %f312;
	min.f32 	%f448, %f447, 0f40C00000;
	max.f32 	%f449, %f448, 0f00000000;
	st.global.f32 	[%rd56+72196], %f449;
	ld.local.v4.f32 	{%f450, %f451, %f452, %f453}, [%rd2+144];
	add.f32 	%f454, %f450, %f308;
	min.f32 	%f455, %f454, 0f40C00000;
	max.f32 	%f456, %f455, 0f00000000;
	st.global.f32 	[%rd56+73728], %f456;
	add.f32 	%f457, %f451, %f312;
	min.f32 	%f458, %f457, 0f40C00000;
	max.f32 	%f459, %f458, 0f00000000;
	st.global.f32 	[%rd56+73732], %f459;
	add.f32 	%f460, %f452, %f308;
	min.f32 	%f461, %f460, 0f40C00000;
	max.f32 	%f462, %f461, 0f00000000;
	st.global.f32 	[%rd56+75264], %f462;
	add.f32 	%f463, %f453, %f312;
	min.f32 	%f464, %f463, 0f40C00000;
	max.f32 	%f465, %f464, 0f00000000;
	st.global.f32 	[%rd56+75268], %f465;
	ld.local.v4.f32 	{%f466, %f467, %f468, %f469}, [%rd2+160];
	add.f32 	%f470, %f466, %f308;
	min.f32 	%f471, %f470, 0f40C00000;
	max.f32 	%f472, %f471, 0f00000000;
	st.global.f32 	[%rd56+92160], %f472;
	add.f32 	%f473, %f467, %f312;
	min.f32 	%f474, %f473, 0f40C00000;
	max.f32 	%f475, %f474, 0f00000000;
	st.global.f32 	[%rd56+92164], %f475;
	add.f32 	%f476, %f468, %f308;
	min.f32 	%f477, %f476, 0f40C00000;
	max.f32 	%f478, %f477, 0f00000000;
	st.global.f32 	[%rd56+93696], %f478;
	add.f32 	%f479, %f469, %f312;
	min.f32 	%f480, %f479, 0f40C00000;
	max.f32 	%f481, %f480, 0f00000000;
	st.global.f32 	[%rd56+93700], %f481;
	ld.local.v4.f32 	{%f482, %f483, %f484, %f485}, [%rd2+176];
	add.f32 	%f486, %f482, %f308;
	min.f32 	%f487, %f486, 0f40C00000;
	max.f32 	%f488, %f487, 0f00000000;
	st.global.f32 	[%rd56+95232], %f488;
	add.f32 	%f489, %f483, %f312;
	min.f32 	%f490, %f489, 0f40C00000;
	max.f32 	%f491, %f490, 0f00000000;
	st.global.f32 	[%rd56+95236], %f491;
	add.f32 	%f492, %f484, %f308;
	min.f32 	%f493, %f492, 0f40C00000;
	max.f32 	%f494, %f493, 0f00000000;
	st.global.f32 	[%rd56+96768], %f494;
	add.f32 	%f495, %f485, %f312;
	min.f32 	%f496, %f495, 0f40C00000;
	max.f32 	%f497, %f496, 0f00000000;
	st.global.f32 	[%rd56+96772], %f497;
	ld.local.v4.f32 	{%f498, %f499, %f500, %f501}, [%rd2+192];
	add.f32 	%f502, %f498, %f308;
	min.f32 	%f503, %f502, 0f40C00000;
	max.f32 	%f504, %f503, 0f00000000;
	st.global.f32 	[%rd56+98304], %f504;
	add.f32 	%f505, %f499, %f312;
	min.f32 	%f506, %f505, 0f40C00000;
	max.f32 	%f507, %f506, 0f00000000;
	st.global.f32 	[%rd56+98308], %f507;
	add.f32 	%f508, %f500, %f308;
	min.f32 	%f509, %f508, 0f40C00000;
	max.f32 	%f510, %f509, 0f00000000;
	st.global.f32 	[%rd56+345600], %f510;
	add.f32 	%f511, %f501, %f312;
	min.f32 	%f512, %f511, 0f40C00000;
	max.f32 	%f513, %f512, 0f00000000;
	st.global.f32 	[%rd56+345604], %f513;
	ld.local.v4.f32 	{%f514, %f515, %f516, %f517}, [%rd2+208];
	add.f32 	%f518, %f514, %f308;
	min.f32 	%f519, %f518, 0f40C00000;
	max.f32 	%f520, %f519, 0f00000000;
	st.global.f32 	[%rd56+347136], %f520;
	add.f32 	%f521, %f515, %f312;
	min.f32 	%f522, %f521, 0f40C00000;
	max.f32 	%f523, %f522, 0f00000000;
	st.global.f32 	[%rd56+347140], %f523;
	add.f32 	%f524, %f516, %f308;
	min.f32 	%f525, %f524, 0f40C00000;
	max.f32 	%f526, %f525, 0f00000000;
	st.global.f32 	[%rd56+348672], %f526;
	add.f32 	%f527, %f517, %f312;
	min.f32 	%f528, %f527, 0f40C00000;
	max.f32 	%f529, %f528, 0f00000000;
	st.global.f32 	[%rd56+348676], %f529;
	ld.local.v4.f32 	{%f530, %f531, %f532, %f533}, [%rd2+224];
	add.f32 	%f534, %f530, %f308;
	min.f32 	%f535, %f534, 0f40C00000;
	max.f32 	%f536, %f535, 0f00000000;
	st.global.f32 	[%rd56+350208], %f536;
	add.f32 	%f537, %f531, %f312;
	min.f32 	%f538, %f537, 0f40C00000;
	max.f32 	%f539, %f538, 0f00000000;
	st.global.f32 	[%rd56+350212], %f539;
	add.f32 	%f540, %f532, %f308;
	min.f32 	%f541, %f540, 0f40C00000;
	max.f32 	%f542, %f541, 0f00000000;
	st.global.f32 	[%rd56+351744], %f542;
	add.f32 	%f543, %f533, %f312;
	min.f32 	%f544, %f543, 0f40C00000;
	max.f32 	%f545, %f544, 0f00000000;
	st.global.f32 	[%rd56+351748], %f545;
	ld.local.v4.f32 	{%f546, %f547, %f548, %f549}, [%rd2+240];
	add.f32 	%f550, %f546, %f308;
	min.f32 	%f551, %f550, 0f40C00000;
	max.f32 	%f552, %f551, 0f00000000;
	st.global.f32 	[%rd56+368640], %f552;
	add.f32 	%f553, %f547, %f312;
	min.f32 	%f554, %f553, 0f40C00000;
	max.f32 	%f555, %f554, 0f00000000;
	st.global.f32 	[%rd56+368644], %f555;
	add.f32 	%f556, %f548, %f308;
	min.f32 	%f557, %f556, 0f40C00000;
	max.f32 	%f558, %f557, 0f00000000;
	st.global.f32 	[%rd56+370176], %f558;
	add.f32 	%f559, %f549, %f312;
	min.f32 	%f560, %f559, 0f40C00000;
	max.f32 	%f561, %f560, 0f00000000;
	st.global.f32 	[%rd56+370180], %f561;
	ld.local.v4.f32 	{%f562, %f563, %f564, %f565}, [%rd2+256];
	add.f32 	%f566, %f562, %f308;
	min.f32 	%f567, %f566, 0f40C00000;
	max.f32 	%f568, %f567, 0f00000000;
	st.global.f32 	[%rd56+371712], %f568;
	add.f32 	%f569, %f563, %f312;
	min.f32 	%f570, %f569, 0f40C00000;
	max.f32 	%f571, %f570, 0f00000000;
	st.global.f32 	[%rd56+371716], %f571;
	add.f32 	%f572, %f564, %f308;
	min.f32 	%f573, %f572, 0f40C00000;
	max.f32 	%f574, %f573, 0f00000000;
	st.global.f32 	[%rd56+373248], %f574;
	add.f32 	%f575, %f565, %f312;
	min.f32 	%f576, %f575, 0f40C00000;
	max.f32 	%f577, %f576, 0f00000000;
	st.global.f32 	[%rd56+373252], %f577;
	ld.local.v4.f32 	{%f578, %f579, %f580, %f581}, [%rd2+272];
	add.f32 	%f582, %f578, %f308;
	min.f32 	%f583, %f582, 0f40C00000;
	max.f32 	%f584, %f583, 0f00000000;
	st.global.f32 	[%rd56+374784], %f584;
	add.f32 	%f585, %f579, %f312;
	min.f32 	%f586, %f585, 0f40C00000;
	max.f32 	%f587, %f586, 0f00000000;
	st.global.f32 	[%rd56+374788], %f587;
	add.f32 	%f588, %f580, %f308;
	min.f32 	%f589, %f588, 0f40C00000;
	max.f32 	%f590, %f589, 0f00000000;
	st.global.f32 	[%rd56+391680], %f590;
	add.f32 	%f591, %f581, %f312;
	min.f32 	%f592, %f591, 0f40C00000;
	max.f32 	%f593, %f592, 0f00000000;
	st.global.f32 	[%rd56+391684], %f593;
	ld.local.v4.f32 	{%f594, %f595, %f596, %f597}, [%rd2+288];
	add.f32 	%f598, %f594, %f308;
	min.f32 	%f599, %f598, 0f40C00000;
	max.f32 	%f600, %f599, 0f00000000;
	st.global.f32 	[%rd56+393216], %f600;
	add.f32 	%f601, %f595, %f312;
	min.f32 	%f602, %f601, 0f40C00000;
	max.f32 	%f603, %f602, 0f00000000;
	st.global.f32 	[%rd56+393220], %f603;
	add.f32 	%f604, %f596, %f308;
	min.f32 	%f605, %f604, 0f40C00000;
	max.f32 	%f606, %f605, 0f00000000;
	st.global.f32 	[%rd56+394752], %f606;
	add.f32 	%f607, %f597, %f312;
	min.f32 	%f608, %f607, 0f40C00000;
	max.f32 	%f609, %f608, 0f00000000;
	st.global.f32 	[%rd56+394756], %f609;
	ld.local.v4.f32 	{%f610, %f611, %f612, %f613}, [%rd2+304];
	add.f32 	%f614, %f610, %f308;
	min.f32 	%f615, %f614, 0f40C00000;
	max.f32 	%f616, %f615, 0f00000000;
	st.global.f32 	[%rd56+396288], %f616;
	add.f32 	%f617, %f611, %f312;
	min.f32 	%f618, %f617, 0f40C00000;
	max.f32 	%f619, %f618, 0f00000000;
	st.global.f32 	[%rd56+396292], %f619;
	add.f32 	%f620, %f612, %f308;
	min.f32 	%f621, %f620, 0f40C00000;
	max.f32 	%f622, %f621, 0f00000000;
	st.global.f32 	[%rd56+397824], %f622;
	add.f32 	%f623, %f613, %f312;
	min.f32 	%f624, %f623, 0f40C00000;
	max.f32 	%f625, %f624, 0f00000000;
	st.global.f32 	[%rd56+397828], %f625;
	ld.local.v4.f32 	{%f626, %f627, %f628, %f629}, [%rd2+320];
	add.f32 	%f630, %f626, %f308;
	min.f32 	%f631, %f630, 0f40C00000;
	max.f32 	%f632, %f631, 0f00000000;
	st.global.f32 	[%rd56+414720], %f632;
	add.f32 	%f633, %f627, %f312;
	min.f32 	%f634, %f633, 0f40C00000;
	max.f32 	%f635, %f634, 0f00000000;
	st.global.f32 	[%rd56+414724], %f635;
	add.f32 	%f636, %f628, %f308;
	min.f32 	%f637, %f636, 0f40C00000;
	max.f32 	%f638, %f637, 0f00000000;
	st.global.f32 	[%rd56+416256], %f638;
	add.f32 	%f639, %f629, %f312;
	min.f32 	%f640, %f639, 0f40C00000;
	max.f32 	%f641, %f640, 0f00000000;
	st.global.f32 	[%rd56+416260], %f641;
	ld.local.v4.f32 	{%f642, %f643, %f644, %f645}, [%rd2+336];
	add.f32 	%f646, %f642, %f308;
	min.f32 	%f647, %f646, 0f40C00000;
	max.f32 	%f648, %f647, 0f00000000;
	st.global.f32 	[%rd56+417792], %f648;
	add.f32 	%f649, %f643, %f312;
	min.f32 	%f650, %f649, 0f40C00000;
	max.f32 	%f651, %f650, 0f00000000;
	st.global.f32 	[%rd56+417796], %f651;
	add.f32 	%f652, %f644, %f308;
	min.f32 	%f653, %f652, 0f40C00000;
	max.f32 	%f654, %f653, 0f00000000;
	st.global.f32 	[%rd56+419328], %f654;
	add.f32 	%f655, %f645, %f312;
	min.f32 	%f656, %f655, 0f40C00000;
	max.f32 	%f657, %f656, 0f00000000;
	st.global.f32 	[%rd56+419332], %f657;
	ld.local.v4.f32 	{%f658, %f659, %f660, %f661}, [%rd2+352];
	add.f32 	%f662, %f658, %f308;
	min.f32 	%f663, %f662, 0f40C00000;
	max.f32 	%f664, %f663, 0f00000000;
	st.global.f32 	[%rd56+420864], %f664;
	add.f32 	%f665, %f659, %f312;
	min.f32 	%f666, %f665, 0f40C00000;
	max.f32 	%f667, %f666, 0f00000000;
	st.global.f32 	[%rd56+420868], %f667;
	add.f32 	%f668, %f660, %f308;
	min.f32 	%f669, %f668, 0f40C00000;
	max.f32 	%f670, %f669, 0f00000000;
	st.global.f32 	[%rd56+437760], %f670;
	add.f32 	%f671, %f661, %f312;
	min.f32 	%f672, %f671, 0f40C00000;
	max.f32 	%f673, %f672, 0f00000000;
	st.global.f32 	[%rd56+437764], %f673;
	ld.local.v4.f32 	{%f674, %f675, %f676, %f677}, [%rd2+368];
	add.f32 	%f678, %f674, %f308;
	min.f32 	%f679, %f678, 0f40C00000;
	max.f32 	%f680, %f679, 0f00000000;
	st.global.f32 	[%rd56+439296], %f680;
	add.f32 	%f681, %f675, %f312;
	min.f32 	%f682, %f681, 0f40C00000;
	max.f32 	%f683, %f682, 0f00000000;
	st.global.f32 	[%rd56+439300], %f683;
	add.f32 	%f684, %f676, %f308;
	min.f32 	%f685, %f684, 0f40C00000;
	max.f32 	%f686, %f685, 0f00000000;
	st.global.f32 	[%rd56+440832], %f686;
	add.f32 	%f687, %f677, %f312;
	min.f32 	%f688, %f687, 0f40C00000;
	max.f32 	%f689, %f688, 0f00000000;
	st.global.f32 	[%rd56+440836], %f689;
	ld.local.v4.f32 	{%f690, %f691, %f692, %f693}, [%rd2+384];
	add.f32 	%f694, %f690, %f308;
	min.f32 	%f695, %f694, 0f40C00000;
	max.f32 	%f696, %f695, 0f00000000;
	st.global.f32 	[%rd56+442368], %f696;
	add.f32 	%f697, %f691, %f312;
	min.f32 	%f698, %f697, 0f40C00000;
	max.f32 	%f699, %f698, 0f00000000;
	st.global.f32 	[%rd56+442372], %f699;
	add.f32 	%f700, %f692, %f308;
	min.f32 	%f701, %f700, 0f40C00000;
	max.f32 	%f702, %f701, 0f00000000;
	st.global.f32 	[%rd56+443904], %f702;
	add.f32 	%f703, %f693, %f312;
	min.f32 	%f704, %f703, 0f40C00000;
	max.f32 	%f705, %f704, 0f00000000;
	st.global.f32 	[%rd56+443908], %f705;
	ret;

}


// ===== COMPILED SASS (sm_100) =====

	.target	sm_100

	.elftype	@"ET_EXEC"


//--------------------- .note.nv.tkinfo           --------------------------
	.section	.note.nv.tkinfo,"",@"SHT_NOTE"
	.sectionflags	@"SHF_NOTE_NV_TKINFO"
	.tkinfo
        /*0018*/ 	.word	0x00000002
        /*0030*/ 	.string	""
        /*0030*/ 	.string	"ptxas"
        /*0030*/ 	.string	"Cuda compilation tools, release 13.0, V13.0.88"
        /*0030*/ 	.string	"Build cuda_13.0.r13.0/compiler.36424714_0"
        /*0030*/ 	.string	"-arch sm_100 -m 64 "



//--------------------- .note.nv.cuinfo           --------------------------
	.section	.note.nv.cuinfo,"",@"SHT_NOTE"
	.sectionflags	@"SHF_NOTE_NV_CUINFO"
        /*0018*/ 	.short	0x0002
        /*001a*/ 	.short	0x0064
        /*001c*/ 	.short	0x0082
	.zero		2


//--------------------- .nv.info                  --------------------------
	.section	.nv.info,"",@"SHT_CUDA_INFO"
	.align	4


	//----- nvinfo : EIATTR_REGCOUNT
	.align		4
        /*0000*/ 	.byte	0x04, 0x2f
        /*0002*/ 	.short	(.L_1 - .L_0)
	.align		4
.L_0:
        /*0004*/ 	.word	index@(my_kernel_kernel0)
        /*0008*/ 	.word	0x00000020


	//----- nvinfo : EIATTR_FRAME_SIZE
	.align		4
.L_1:
        /*000c*/ 	.byte	0x04, 0x11
        /*000e*/ 	.short	(.L_3 - .L_2)
	.align		4
.L_2:
        /*0010*/ 	.word	index@(my_kernel_kernel0)
        /*0014*/ 	.word	0x00000190


	//----- nvinfo : EIATTR_MIN_STACK_SIZE
	.align		4
.L_3:
        /*0018*/ 	.byte	0x04, 0x12
        /*001a*/ 	.short	(.L_5 - .L_4)
	.align		4
.L_4:
        /*001c*/ 	.word	index@(my_kernel_kernel0)
        /*0020*/ 	.word	0x00000190
.L_5:


//--------------------- .nv.compat                --------------------------
	.section	.nv.compat,"",@"SHT_CUDA_COMPAT_INFO"
	.align	4
        /*0000*/ 	.byte	0x02, 0x09, 0x00, 0x00, 0x02, 0x02, 0x01, 0x00, 0x02, 0x05, 0x05, 0x00, 0x03, 0x07, 0x01, 0x01
        /*0010*/ 	.byte	0x02, 0x03, 0x00, 0x00, 0x02, 0x06, 0x01, 0x00, 0x04, 0x0b, 0x08, 0x00, 0x09, 0x00, 0x00, 0x00
        /*0020*/ 	.byte	0x00, 0x00, 0x00, 0x00


//--------------------- .nv.info.my_kernel_kernel0 --------------------------
	.section	.nv.info.my_kernel_kernel0,"",@"SHT_CUDA_INFO"
	.sectionflags	@""
	.align	4


	//----- nvinfo : EIATTR_CUDA_API_VERSION
	.align		4
        /*0000*/ 	.byte	0x04, 0x37
        /*0002*/ 	.short	(.L_7 - .L_6)
.L_6:
        /*0004*/ 	.word	0x00000082


	//----- nvinfo : EIATTR_KPARAM_INFO
	.align		4
.L_7:
        /*0008*/ 	.byte	0x04, 0x17
        /*000a*/ 	.short	(.L_9 - .L_8)
.L_8:
        /*000c*/ 	.word	0x00000000
        /*0010*/ 	.short	0x0003
        /*0012*/ 	.short	0x0018
        /*0014*/ 	.byte	0x00, 0xf5, 0x21, 0x00


	//----- nvinfo : EIATTR_KPARAM_INFO
	.align		4
.L_9:
        /*0018*/ 	.byte	0x04, 0x17
        /*001a*/ 	.short	(.L_11 - .L_10)
.L_10:
        /*001c*/ 	.word	0x00000000
        /*0020*/ 	.short	0x0002
        /*0022*/ 	.short	0x0010
        /*0024*/ 	.byte	0x00, 0xf5, 0x21, 0x00


	//----- nvinfo : EIATTR_KPARAM_INFO
	.align		4
.L_11:
        /*0028*/ 	.byte	0x04, 0x17
        /*002a*/ 	.short	(.L_13 - .L_12)
.L_12:
        /*002c*/ 	.word	0x00000000
        /*0030*/ 	.short	0x0001
        /*0032*/ 	.short	0x0008
        /*0034*/ 	.byte	0x00, 0xf5, 0x21, 0x00


	//----- nvinfo : EIATTR_KPARAM_INFO
	.align		4
.L_13:
        /*0038*/ 	.byte	0x04, 0x17
        /*003a*/ 	.short	(.L_15 - .L_14)
.L_14:
        /*003c*/ 	.word	0x00000000
        /*0040*/ 	.short	0x0000
        /*0042*/ 	.short	0x0000
        /*0044*/ 	.byte	0x00, 0xf5, 0x21, 0x00


	//----- nvinfo : EIATTR_SPARSE_MMA_MASK
	.align		4
.L_15:
        /*0048*/ 	.byte	0x03, 0x50
        /*004a*/ 	.short	0x0000


	//----- nvinfo : EIATTR_MAXREG_COUNT
	.align		4
        /*004c*/ 	.byte	0x03, 0x1b
        /*004e*/ 	.short	0x00ff


	//----- nvinfo : EIATTR_NUM_BARRIERS
	.align		4
        /*0050*/ 	.byte	0x02, 0x4c
        /*0052*/ 	.byte	0x01
	.zero		1


	//----- nvinfo : EIATTR_MERCURY_ISA_VERSION
	.align		4
        /*0054*/ 	.byte	0x03, 0x5f
        /*0056*/ 	.short	0x0101


	//----- nvinfo : EIATTR_VRC_CTA_INIT_COUNT
	.align		4
        /*0058*/ 	.byte	0x02, 0x4a
	.zero		1
	.zero		1


	//----- nvinfo : EIATTR_EXIT_INSTR_OFFSETS
	.align		4
        /*005c*/ 	.byte	0x04, 0x1c
        /*005e*/ 	.short	(.L_17 - .L_16)


	//   ....[0]....
.L_16:
        /*0060*/ 	.word	0x0000d280


	//----- nvinfo : EIATTR_CRS_STACK_SIZE
	.align		4
.L_17:
        /*0064*/ 	.byte	0x04, 0x1e
        /*0066*/ 	.short	(.L_19 - .L_18)
.L_18:
        /*0068*/ 	.word	0x00000000


	//----- nvinfo : EIATTR_CBANK_PARAM_SIZE
	.align		4
.L_19:
        /*006c*/ 	.byte	0x03, 0x19
        /*006e*/ 	.short	0x0020


	//----- nvinfo : EIATTR_PARAM_CBANK
	.align		4
        /*0070*/ 	.byte	0x04, 0x0a
        /*0072*/ 	.short	(.L_21 - .L_20)
	.align		4
.L_20:
        /*0074*/ 	.word	index@(.nv.constant0.my_kernel_kernel0)
        /*0078*/ 	.short	0x0380
        /*007a*/ 	.short	0x0020


	//----- nvinfo : EIATTR_SW_WAR
	.align		4
.L_21:
        /*007c*/ 	.byte	0x04, 0x36
        /*007e*/ 	.short	(.L_23 - .L_22)
.L_22:
        /*0080*/ 	.word	0x00000008
.L_23:


//--------------------- .nv.callgraph             --------------------------
	.section	.nv.callgraph,"",@"SHT_CUDA_CALLGRAPH"
	.align	4
	.sectionentsize	8
	.align		4
        /*0000*/ 	.word	0x00000000
	.align		4
        /*0004*/ 	.word	0xffffffff
	.align		4
        /*0008*/ 	.word	0x00000000
	.align		4
        /*000c*/ 	.word	0xfffffffe
	.align		4
        /*0010*/ 	.word	0x00000000
	.align		4
        /*0014*/ 	.word	0xfffffffd
	.align		4
        /*0018*/ 	.word	0x00000000
	.align		4
        /*001c*/ 	.word	0xfffffffc


//--------------------- .text.my_kernel_kernel0   --------------------------
	.section	.text.my_kernel_kernel0,"ax",@progbits
	.align	128
        .global         my_kernel_kernel0
        .type           my_kernel_kernel0,@function
        .size           my_kernel_kernel0,(.L_x_172 - my_kernel_kernel0)
        .other          my_kernel_kernel0,@"STO_CUDA_ENTRY STV_DEFAULT"
my_kernel_kernel0:
.text.my_kernel_kernel0:
[----:B------:R-:W0:Y:S08]  /*0000*/  LDC R1, c[0x0][0x37c] ;  /* 0x0000df00ff017b82 */ /* 0x000e300000000800 */
[----:B------:R-:W1:Y:S01]  /*0010*/  S2UR UR11, SR_CTAID.X ;  /* 0x00000000000b79c3 */ /* 0x000e620000002500 */
[----:B------:R-:W-:Y:S01]  /*0020*/  UPRMT UR8, UR8, 0x3340, UR8 ;  /* 0x0000334008087896 */ /* 0x000fe20008000008 */
[----:B------:R-:W-:Y:S01]  /*0030*/  IMAD.MOV.U32 R0, RZ, RZ, 0x7807080 ;  /* 0x07807080ff007424 */ /* 0x000fe200078e00ff */
[----:B------:R-:W2:Y:S01]  /*0040*/  LDCU.64 UR12, c[0x0][0x358] ;  /* 0x00006b00ff0c77ac */ /* 0x000ea20008000a00 */
[----:B0-----:R-:W-:-:S02]  /*0050*/  VIADD R1, R1, 0xfffffe70 ;  /* 0xfffffe7001017836 */ /* 0x001fc40000000000 */
[----:B------:R-:W-:Y:S02]  /*0060*/  IMAD.MOV.U32 R7, RZ, RZ, RZ ;  /* 0x000000ffff077224 */ /* 0x000fe400078e00ff */
[----:B------:R-:W0:Y:S01]  /*0070*/  LDC.64 R2, c[0x0][0x380] ;  /* 0x0000e000ff027b82 */ /* 0x000e220000000a00 */
[----:B------:R3:W-:Y:S04]  /*0080*/  STL.128 [R1], RZ ;  /* 0x000000ff01007387 */ /* 0x0007e80000100c00 */
[----:B------:R3:W-:Y:S04]  /*0090*/  STL.128 [R1+0x50], RZ ;  /* 0x000050ff01007387 */ /* 0x0007e80000100c00 */
[----:B------:R3:W-:Y:S04]  /*00a0*/  STL.128 [R1+0xa0], RZ ;  /* 0x0000a0ff01007387 */ /* 0x0007e80000100c00 */
[----:B------:R3:W-:Y:S01]  /*00b0*/  STL.128 [R1+0x30], RZ ;  /* 0x000030ff01007387 */ /* 0x0007e20000100c00 */
[----:B-1----:R-:W-:-:S03]  /*00c0*/  UIMAD.WIDE.U32 UR4, UR11, 0x4bda12f7, URZ ;  /* 0x4bda12f70b0478a5 */ /* 0x002fc6000f8e00ff */
[----:B------:R3:W-:Y:S01]  /*00d0*/  STL.128 [R1+0x80], RZ ;  /* 0x000080ff01007387 */ /* 0x0007e20000100c00 */
[----:B------:R-:W-:Y:S02]  /*00e0*/  UIMAD.WIDE.U32 UR6, UR11, 0x38e38e39, URZ ;  /* 0x38e38e390b0678a5 */ /* 0x000fe4000f8e00ff */
[----:B------:R-:W-:Y:S01]  /*00f0*/  USHF.R.U32.HI UR5, URZ, 0x5, UR5 ;  /* 0x00000005ff057899 */ /* 0x000fe20008011605 */
[----:B------:R3:W-:Y:S01]  /*0100*/  STL.128 [R1+0x10], RZ ;  /* 0x000010ff01007387 */ /* 0x0007e20000100c00 */
[----:B------:R-:W-:Y:S02]  /*0110*/  USHF.R.U32.HI UR7, URZ, 0x3, UR7 ;  /* 0x00000003ff077899 */ /* 0x000fe40008011607 */
[----:B------:R-:W-:Y:S01]  /*0120*/  UIMAD UR4, UR5, -0x6c, UR11 ;  /* 0xffffff94050478a4 */ /* 0x000fe2000f8e020b */
[----:B------:R3:W-:Y:S01]  /*0130*/  STL.128 [R1+0x60], RZ ;  /* 0x000060ff01007387 */ /* 0x0007e20000100c00 */
[----:B------:R-:W-:Y:S02]  /*0140*/  UIMAD UR7, UR7, -0x24, UR11 ;  /* 0xffffffdc070778a4 */ /* 0x000fe4000f8e020b */
[----:B------:R-:W-:Y:S01]  /*0150*/  UPRMT UR4, UR4, 0x9910, URZ ;  /* 0x0000991004047896 */ /* 0x000fe200080000ff */
[----:B------:R3:W-:Y:S01]  /*0160*/  STL.128 [R1+0xb0], RZ ;  /* 0x0000b0ff01007387 */ /* 0x0007e20000100c00 */
[----:B------:R-:W-:-:S02]  /*0170*/  UPRMT UR6, UR7, 0x9910, URZ ;  /* 0x0000991007067896 */ /* 0x000fc400080000ff */
[----:B------:R-:W-:Y:S01]  /*0180*/  UIMAD UR4, UR4, 0x39, URZ ;  /* 0x00000039040478a4 */ /* 0x000fe2000f8e02ff */
[----:B------:R3:W-:Y:S01]  /*0190*/  STL.128 [R1+0x20], RZ ;  /* 0x000020ff01007387 */ /* 0x0007e20000100c00 */
[----:B------:R-:W-:Y:S02]  /*01a0*/  UIMAD UR6, UR6, 0x2b, URZ ;  /* 0x0000002b060678a4 */ /* 0x000fe4000f8e02ff */
[----:B------:R-:W-:Y:S01]  /*01b0*/  ULOP3.LUT UR4, UR4, 0xffff, URZ, 0xc0, !UPT ;  /* 0x0000ffff04047892 */ /* 0x000fe2000f8ec0ff */
[----:B------:R3:W-:Y:S01]  /*01c0*/  STL.128 [R1+0x40], RZ ;  /* 0x000040ff01007387 */ /* 0x0007e20000100c00 */
[----:B------:R-:W-:Y:S02]  /*01d0*/  ULOP3.LUT UR6, UR6, 0xffff, URZ, 0xc0, !UPT ;  /* 0x0000ffff06067892 */ /* 0x000fe4000f8ec0ff */
[----:B------:R-:W-:Y:S01]  /*01e0*/  USHF.R.U32.HI UR4, URZ, 0xb, UR4 ;  /* 0x0000000bff047899 */ /* 0x000fe20008011604 */
[----:B------:R3:W-:Y:S01]  /*01f0*/  STL.128 [R1+0x70], RZ ;  /* 0x000070ff01007387 */ /* 0x0007e20000100c00 */
[----:B------:R-:W-:-:S02]  /*0200*/  USHF.R.U32.HI UR6, URZ, 0x9, UR6 ;  /* 0x00000009ff067899 */ /* 0x000fc40008011606 */
[----:B------:R-:W-:Y:S01]  /*0210*/  ULOP3.LUT UR9, UR4, 0xffff, URZ, 0xc0, !UPT ;  /* 0x0000ffff04097892 */ /* 0x000fe2000f8ec0ff */
[----:B------:R3:W-:Y:S01]  /*0220*/  STL.128 [R1+0x90], RZ ;  /* 0x000090ff01007387 */ /* 0x0007e20000100c00 */
[----:B------:R-:W-:Y:S02]  /*0230*/  ULOP3.LUT UR10, UR6, 0xffff, URZ, 0xc0, !UPT ;  /* 0x0000ffff060a7892 */ /* 0x000fe4000f8ec0ff */
[----:B------:R-:W-:Y:S01]  /*0240*/  UIMAD.WIDE.U32 UR6, UR11, 0x2aaaaaab, URZ ;  /* 0x2aaaaaab0b0678a5 */ /* 0x000fe2000f8e00ff */
[----:B------:R3:W-:Y:S01]  /*0250*/  STL.128 [R1+0xc0], RZ ;  /* 0x0000c0ff01007387 */ /* 0x0007e20000100c00 */
[----:B------:R-:W-:Y:S02]  /*0260*/  UPRMT UR4, UR9, 0x3340, UR10 ;  /* 0x0000334009047896 */ /* 0x000fe4000800000a */
[----:B------:R-:W-:Y:S01]  /*0270*/  USHF.R.U32.HI UR7, URZ, 0x1, UR7 ;  /* 0x00000001ff077899 */ /* 0x000fe20008011607 */
[----:B------:R3:W-:Y:S01]  /*0280*/  STL.128 [R1+0xf0], RZ ;  /* 0x0000f0ff01007387 */ /* 0x0007e20000100c00 */
[----:B------:R-:W-:-:S02]  /*0290*/  UPRMT UR4, UR4, 0x5410, UR8 ;  /* 0x0000541004047896 */ /* 0x000fc40008000008 */
[----:B------:R-:W-:Y:S01]  /*02a0*/  UIMAD UR6, UR7, -0xc, UR11 ;  /* 0xfffffff4070678a4 */ /* 0x000fe2000f8e020b */
[----:B------:R3:W-:Y:S01]  /*02b0*/  STL.128 [R1+0x140], RZ ;  /* 0x000140ff01007387 */ /* 0x0007e20000100c00 */
[----:B------:R-:W-:Y:S01]  /*02c0*/  R2UR UR11, R1 ;  /* 0x00000000010b72ca */ /* 0x000fe200000e0000 */
[----:B------:R-:W-:Y:S01]  /*02d0*/  UIMAD UR7, UR10, 0x5, URZ ;  /* 0x000000050a0778a4 */ /* 0x000fe2000f8e02ff */
[----:B------:R-:W-:Y:S01]  /*02e0*/  IDP.2A.LO.U16.U8 R0, R0, UR4, RZ ;  /* 0x0000000400007c26 */ /* 0x000fe200080010ff */
[----:B------:R3:W-:Y:S01]  /*02f0*/  STL.128 [R1+0xd0], RZ ;  /* 0x0000d0ff01007387 */ /* 0x0007e20000100c00 */
[----:B------:R-:W-:Y:S02]  /*0300*/  USHF.L.U32 UR6, UR6, 0x5, URZ ;  /* 0x0000000506067899 */ /* 0x000fe400080006ff */
[----:B------:R-:W-:Y:S01]  /*0310*/  UIMAD UR4, UR9, 0x5, URZ ;  /* 0x00000005090478a4 */ /* 0x000fe2000f8e02ff */
[----:B------:R-:W-:Y:S01]  /*0320*/  R2UR UR14, R0 ;  /* 0x00000000000e72ca */ /* 0x000fe200000e0000 */
[----:B------:R3:W-:Y:S01]  /*0330*/  STL.128 [R1+0x120], RZ ;  /* 0x000120ff01007387 */ /* 0x0007e20000100c00 */
[----:B------:R-:W-:-:S02]  /*0340*/  UIMAD UR8, UR5, 0x2a300, UR6 ;  /* 0x0002a300050878a4 */ /* 0x000fc4000f8e0206 */
[----:B------:R-:W-:Y:S01]  /*0350*/  UIADD3 UR15, UPT, UPT, -UR4, 0x10, URZ ;  /* 0x00000010040f7890 */ /* 0x000fe2000fffe1ff */
[----:B------:R-:W1:Y:S01]  /*0360*/  S2R R0, SR_TID.X ;  /* 0x0000000000007919 */ /* 0x000e620000002100 */
[----:B------:R3:W-:Y:S04]  /*0370*/  STL.128 [R1+0x170], RZ ;  /* 0x000170ff01007387 */ /* 0x0007e80000100c00 */
[----:B------:R3:W-:Y:S03]  /*0380*/  STL.128 [R1+0x100], RZ ;  /* 0x000100ff01007387 */ /* 0x0007e60000100c00 */
[----:B------:R-:W-:Y:S01]  /*0390*/  UIADD3 UR8, UPT, UPT, UR8, -0x1800, UR14 ;  /* 0xffffe80008087890 */ /* 0x000fe2000fffe00e */
[----:B------:R3:W-:Y:S04]  /*03a0*/  STL.128 [R1+0x150], RZ ;  /* 0x000150ff01007387 */ /* 0x0007e80000100c00 */
[----:B------:R3:W-:Y:S04]  /*03b0*/  STL.128 [R1+0xe0], RZ ;  /* 0x0000e0ff01007387 */ /* 0x0007e80000100c00 */
[----:B------:R3:W-:Y:S04]  /*03c0*/  STL.128 [R1+0x110], RZ ;  /* 0x000110ff01007387 */ /* 0x0007e80000100c00 */
[----:B------:R3:W-:Y:S04]  /*03d0*/  STL.128 [R1+0x130], RZ ;  /* 0x000130ff01007387 */ /* 0x0007e80000100c00 */
[----:B------:R3:W-:Y:S04]  /*03e0*/  STL.128 [R1+0x160], RZ ;  /* 0x000160ff01007387 */ /* 0x0007e80000100c00 */
[----:B------:R3:W-:Y:S01]  /*03f0*/  STL.128 [R1+0x180], RZ ;  /* 0x000180ff01007387 */ /* 0x0007e20000100c00 */
[----:B012---:R-:W-:-:S07]  /*0400*/  IMAD R6, R0, 0x2a, RZ ;  /* 0x0000002a00067824 */ /* 0x007fce00078e02ff */
.L_x_168:
[C---:B-12-4-:R-:W-:Y:S01]  /*0410*/  IMAD R8, R7.reuse, 0x10, R0 ;  /* 0x0000001007087824 */ /* 0x056fe200078e0200 */
[----:B------:R-:W-:Y:S01]  /*0420*/  BSSY.RECONVERGENT B0, `(.L_x_0) ;  /* 0x000003d000007945 */ /* 0x000fe20003800200 */
[C---:B------:R-:W-:Y:S02]  /*0430*/  IMAD R5, R7.reuse, 0x2a0, R6 ;  /* 0x000002a007057824 */ /* 0x040fe400078e0206 */
[----:B------:R-:W-:Y:S01]  /*0440*/  IMAD.MOV.U32 R4, RZ, RZ, R7 ;  /* 0x000000ffff047224 */ /* 0x000fe200078e0007 */
[----:B------:R-:W-:Y:S01]  /*0450*/  ISETP.GT.U32.AND P0, PT, R8, 0x4a, PT ;  /* 0x0000004a0800780c */ /* 0x000fe20003f04070 */
[----:B------:R-:W-:-:S03]  /*0460*/  VIADD R7, R7, 0x1 ;  /* 0x0000000107077836 */ /* 0x000fc60000000000 */
[----:B------:R-:W-:Y:S02]  /*0470*/  ISETP.GT.U32.OR P1, PT, R5, 0xc3f, P0 ;  /* 0x00000c3f0500780c */ /* 0x000fe40000724470 */
[----:B------:R-:W-:-:S11]  /*0480*/  ISETP.NE.AND P2, PT, R7, 0x5, PT ;  /* 0x000000050700780c */ /* 0x000fd60003f45270 */
[----:B0-----:R-:W-:Y:S05]  /*0490*/  @P1 BRA `(.L_x_1) ;  /* 0x0000000000d41947 */ /* 0x001fea0003800000 */
[----:B------:R-:W-:Y:S01]  /*04a0*/  LOP3.LUT R8, R6, 0xffff, RZ, 0xc0, !PT ;  /* 0x0000ffff06087812 */ /* 0x000fe200078ec0ff */
[----:B------:R-:W-:Y:S03]  /*04b0*/  BSSY.RECONVERGENT B1, `(.L_x_2) ;  /* 0x0000027000017945 */ /* 0x000fe60003800200 */
[----:B------:R-:W-:-:S04]  /*04c0*/  SHF.R.U32.HI R8, RZ, 0x5, R8 ;  /* 0x00000005ff087819 */ /* 0x000fc80000011608 */
[----:B------:R-:W-:-:S05]  /*04d0*/  LOP3.LUT R8, R8, 0xffff, RZ, 0xc0, !PT ;  /* 0x0000ffff08087812 */ /* 0x000fca00078ec0ff */
[----:B------:R-:W-:-:S05]  /*04e0*/  IMAD R8, R8, 0x2493, RZ ;  /* 0x0000249308087824 */ /* 0x000fca00078e02ff */
[----:B------:R-:W-:-:S05]  /*04f0*/  SHF.R.U32.HI R11, RZ, 0x10, R8 ;  /* 0x00000010ff0b7819 */ /* 0x000fca0000011608 */
[----:B------:R-:W-:-:S04]  /*0500*/  IMAD R8, R4, 0x3, R11 ;  /* 0x0000000304087824 */ /* 0x000fc800078e020b */
[----:B------:R-:W-:-:S04]  /*0510*/  IMAD.HI.U32 R9, R8, 0x24924925, RZ ;  /* 0x2492492508097827 */ /* 0x000fc800078e00ff */
[----:B------:R-:W-:-:S05]  /*0520*/  IMAD.IADD R10, R8, 0x1, -R9 ;  /* 0x00000001080a7824 */ /* 0x000fca00078e0a09 */
[----:B------:R-:W-:-:S04]  /*0530*/  LEA.HI R10, R10, R9, RZ, 0x1f ;  /* 0x000000090a0a7211 */ /* 0x000fc800078ff8ff */
[----:B------:R-:W-:Y:S01]  /*0540*/  SHF.R.U32.HI R9, RZ, 0x2, R10 ;  /* 0x00000002ff097819 */ /* 0x000fe2000001160a */
[----:B------:R-:W-:-:S04]  /*0550*/  HFMA2 R10, -RZ, RZ, 0, 0 ;  /* 0x00000000ff0a7431 */ /* 0x000fc800000001ff */
[----:B------:R-:W-:Y:S01]  /*0560*/  IMAD R8, R9, -0x7, R8 ;  /* 0xfffffff909087824 */ /* 0x000fe200078e0208 */
[----:B------:R-:W-:-:S04]  /*0570*/  PRMT R9, R11, 0x9910, RZ ;  /* 0x000099100b097816 */ /* 0x000fc800000000ff */
[----:B------:R-:W-:Y:S01]  /*0580*/  LOP3.LUT P1, RZ, R8, UR4, RZ, 0xfc, !PT ;  /* 0x0000000408ff7c12 */ /* 0x000fe2000f82fcff */
[----:B------:R-:W-:-:S03]  /*0590*/  IMAD R9, R9, 0xe0, RZ ;  /* 0x000000e009097824 */ /* 0x000fc600078e02ff */
[----:B------:R-:W-:Y:S01]  /*05a0*/  ISETP.GE.U32.OR P1, PT, R8, UR15, !P1 ;  /* 0x0000000f08007c0c */ /* 0x000fe2000cf26470 */
[----:B------:R-:W-:-:S12]  /*05b0*/  IMAD.MOV R12, RZ, RZ, -R9 ;  /* 0x000000ffff0c7224 */ /* 0x000fd800078e0a09 */
[----:B------:R-:W-:Y:S05]  /*05c0*/  @P1 BRA `(.L_x_3) ;  /* 0x0000000000541947 */ /* 0x000fea0003800000 */
[----:B------:R-:W-:-:S05]  /*05d0*/  PRMT R9, R11, 0x9910, RZ ;  /* 0x000099100b097816 */ /* 0x000fca00000000ff */
[----:B------:R-:W-:-:S04]  /*05e0*/  IMAD R9, R9, 0xe0, RZ ;  /* 0x000000e009097824 */ /* 0x000fc800078e02ff */
[----:B------:R-:W-:-:S05]  /*05f0*/  IMAD.MOV R9, RZ, RZ, -R9 ;  /* 0x000000ffff097224 */ /* 0x000fca00078e0a09 */
[----:B------:R-:W-:-:S05]  /*0600*/  PRMT R9, R9, 0x7710, RZ ;  /* 0x0000771009097816 */ /* 0x000fca00000000ff */
[----:B------:R-:W-:-:S05]  /*0610*/  IMAD.IADD R9, R6, 0x1, R9 ;  /* 0x0000000106097824 */ /* 0x000fca00078e0209 */
[----:B------:R-:W-:-:S04]  /*0620*/  LOP3.LUT R9, R9, 0xffff, RZ, 0xc0, !PT ;  /* 0x0000ffff09097812 */ /* 0x000fc800078ec0ff */
[----:B------:R-:W-:-:S04]  /*0630*/  SHF.R.U32.HI R9, RZ, 0x5, R9 ;  /* 0x00000005ff097819 */ /* 0x000fc80000011609 */
[----:B------:R-:W-:-:S04]  /*0640*/  LOP3.LUT R11, R9, 0xffff, RZ, 0xc0, !PT ;  /* 0x0000ffff090b7812 */ /* 0x000fc800078ec0ff */
[C---:B------:R-:W-:Y:S01]  /*0650*/  LOP3.LUT P1, RZ, R11.reuse, UR7, RZ, 0xfc, !PT ;  /* 0x000000070bff7c12 */ /* 0x040fe2000f82fcff */
[----:B------:R-:W-:-:S05]  /*0660*/  VIADD R9, R11, UR7 ;  /* 0x000000070b097c36 */ /* 0x000fca0008000000 */
[----:B------:R-:W-:-:S13]  /*0670*/  ISETP.GT.U32.OR P1, PT, R9, 0xf, !P1 ;  /* 0x0000000f0900780c */ /* 0x000fda0004f24470 */
[----:B------:R-:W-:Y:S05]  /*0680*/  @P1 BRA `(.L_x_3) ;  /* 0x0000000000241947 */ /* 0x000fea0003800000 */
[----:B------:R-:W-:Y:S02]  /*0690*/  ISETP.GT.U32.AND P1, PT, R5, 0x61f, PT ;  /* 0x0000061f0500780c */ /* 0x000fe40003f24070 */
[----:B------:R-:W-:-:S05]  /*06a0*/  LOP3.LUT R9, R6, 0x1e, RZ, 0xc0, !PT ;  /* 0x0000001e06097812 */ /* 0x000fca00078ec0ff */
[----:B------:R-:W-:-:S04]  /*06b0*/  VIADD R9, R9, UR8 ;  /* 0x0000000809097c36 */ /* 0x000fc80008000000 */
[----:B------:R-:W-:Y:S02]  /*06c0*/  VIADD R10, R9, 0x15180 ;  /* 0x00015180090a7836 */ /* 0x000fe40000000000 */
[----:B------:R-:W-:-:S04]  /*06d0*/  @!P1 IMAD.MOV R10, RZ, RZ, R9 ;  /* 0x000000ffff0a9224 */ /* 0x000fc800078e0209 */
[----:B------:R-:W-:-:S04]  /*06e0*/  IMAD R9, R11, 0x180, R10 ;  /* 0x000001800b097824 */ /* 0x000fc800078e020a */
[----:B------:R-:W-:-:S04]  /*06f0*/  IMAD R9, R8, 0x1680, R9 ;  /* 0x0000168008097824 */ /* 0x000fc800078e0209 */
[----:B------:R-:W-:-:S06]  /*0700*/  IMAD.WIDE R10, R9, 0x4, R2 ;  /* 0x00000004090a7825 */ /* 0x000fcc00078e0202 */
[----:B------:R0:W5:Y:S02]  /*0710*/  LDG.E.CONSTANT R10, desc[UR12][R10.64] ;  /* 0x0000000c0a0a7981 */ /* 0x000164000c1e9900 */
.L_x_3:
[----:B------:R-:W-:Y:S05]  /*0720*/  BSYNC.RECONVERGENT B1 ;  /* 0x0000000000017941 */ /* 0x000fea0003800200 */
.L_x_2:
[----:B------:R-:W1:Y:S01]  /*0730*/  S2UR UR10, SR_CgaCtaId ;  /* 0x00000000000a79c3 */ /* 0x000e620000008800 */
[----:B------:R-:W-:Y:S01]  /*0740*/  PRMT R9, R12, 0x7710, RZ ;  /* 0x000077100c097816 */ /* 0x000fe200000000ff */
[----:B------:R-:W-:Y:S01]  /*0750*/  UMOV UR9, 0x400 ;  /* 0x0000040000097882 */ /* 0x000fe20000000000 */
[----:B------:R-:W-:-:S03]  /*0760*/  ISETP.GE.U32.AND P1, PT, R5, 0x620, PT ;  /* 0x000006200500780c */ /* 0x000fc60003f26070 */
[----:B------:R-:W-:-:S05]  /*0770*/  IMAD.IADD R9, R6, 0x1, R9 ;  /* 0x0000000106097824 */ /* 0x000fca00078e0209 */
[----:B0-----:R-:W-:-:S05]  /*0780*/  LOP3.LUT R11, R9, 0xffff, RZ, 0xc0, !PT ;  /* 0x0000ffff090b7812 */ /* 0x001fca00078ec0ff */
[C---:B------:R-:W-:Y:S01]  /*0790*/  VIADD R9, R11.reuse, 0x620 ;  /* 0x000006200b097836 */ /* 0x040fe20000000000 */
[----:B------:R-:W-:-:S05]  /*07a0*/  @!P1 IADD3 R9, PT, PT, R11, RZ, RZ ;  /* 0x000000ff0b099210 */ /* 0x000fca0007ffe0ff */
[----:B------:R-:W-:Y:S01]  /*07b0*/  IMAD R9, R8, 0xe0, R9 ;  /* 0x000000e008097824 */ /* 0x000fe200078e0209 */
[----:B-1----:R-:W-:-:S06]  /*07c0*/  ULEA UR9, UR10, UR9, 0x18 ;  /* 0x000000090a097291 */ /* 0x002fcc000f8ec0ff */
[----:B------:R-:W-:-:S05]  /*07d0*/  LEA R9, R9, UR9, 0x2 ;  /* 0x0000000909097c11 */ /* 0x000fca000f8e10ff */
[----:B-----5:R0:W-:Y:S02]  /*07e0*/  STS [R9], R10 ;  /* 0x0000000a09007388 */ /* 0x0201e40000000800 */
.L_x_1:
[----:B------:R-:W-:Y:S05]  /*07f0*/  BSYNC.RECONVERGENT B0 ;  /* 0x0000000000007941 */ /* 0x000fea0003800200 */
.L_x_0:
[----:B------:R-:W-:Y:S01]  /*0800*/  VIADD R14, R5, 0x1 ;  /* 0x00000001050e7836 */ /* 0x000fe20000000000 */
[----:B------:R-:W-:Y:S04]  /*0810*/  BSSY.RECONVERGENT B0, `(.L_x_4) ;  /* 0x0000039000007945 */ /* 0x000fe80003800200 */
[----:B------:R-:W-:-:S13]  /*0820*/  ISETP.GT.U32.OR P1, PT, R14, 0xc3f, P0 ;  /* 0x00000c3f0e00780c */ /* 0x000fda0000724470 */
[----:B------:R-:W-:Y:S05]  /*0830*/  @P1 BRA `(.L_x_5) ;  /* 0x0000000000d81947 */ /* 0x000fea0003800000 */
[----:B------:R-:W-:Y:S01]  /*0840*/  VIADD R8, R6, 0x1 ;  /* 0x0000000106087836 */ /* 0x000fe20000000000 */
[----:B------:R-:W-:Y:S01]  /*0850*/  BSSY.RECONVERGENT B1, `(.L_x_6) ;  /* 0x0000028000017945 */ /* 0x000fe20003800200 */
[----:B------:R-:W-:-:S03]  /*0860*/  IMAD.MOV.U32 R12, RZ, RZ, RZ ;  /* 0x000000ffff0c7224 */ /* 0x000fc600078e00ff */
[----:B0-----:R-:W-:-:S04]  /*0870*/  LOP3.LUT R9, R8, 0xffff, RZ, 0xc0, !PT ;  /* 0x0000ffff08097812 */ /* 0x001fc800078ec0ff */
        /* <DEDUP_REMOVED lines=8> */
[----:B------:R-:W-:-:S05]  /*0900*/  SHF.R.U32.HI R10, RZ, 0x2, R11 ;  /* 0x00000002ff0a7819 */ /* 0x000fca000001160b */
        /* <DEDUP_REMOVED lines=20> */
[----:B------:R-:W-:-:S04]  /*0a50*/  LOP3.LUT R11, R8, 0x1f, RZ, 0xc0, !PT ;  /* 0x0000001f080b7812 */ /* 0x000fc800078ec0ff */
[----:B------:R-:W-:-:S05]  /*0a60*/  IADD3 R11, PT, PT, R11, UR8, RZ ;  /* 0x000000080b0b7c10 */ /* 0x000fca000fffe0ff */
[----:B------:R-:W-:Y:S02]  /*0a70*/  VIADD R12, R11, 0x15180 ;  /* 0x000151800b0c7836 */ /* 0x000fe40000000000 */
[----:B------:R-:W-:-:S04]  /*0a80*/  @!P1 IMAD.MOV R12, RZ, RZ, R11 ;  /* 0x000000ffff0c9224 */ /* 0x000fc800078e020b */
[----:B------:R-:W-:-:S04]  /*0a90*/  IMAD R12, R13, 0x180, R12 ;  /* 0x000001800d0c7824 */ /* 0x000fc800078e020c */
[----:B------:R-:W-:-:S04]  /*0aa0*/  IMAD R13, R9, 0x1680, R12 ;  /* 0x00001680090d7824 */ /* 0x000fc800078e020c */
[----:B------:R-:W-:-:S06]  /*0ab0*/  IMAD.WIDE R12, R13, 0x4, R2 ;  /* 0x000000040d0c7825 */ /* 0x000fcc00078e0202 */
[----:B------:R0:W5:Y:S02]  /*0ac0*/  LDG.E.CONSTANT R12, desc[UR12][R12.64] ;  /* 0x0000000c0c0c7981 */ /* 0x000164000c1e9900 */
.L_x_7:
[----:B------:R-:W-:Y:S05]  /*0ad0*/  BSYNC.RECONVERGENT B1 ;  /* 0x0000000000017941 */ /* 0x000fea0003800200 */
.L_x_6:
[----:B------:R-:W1:Y:S01]  /*0ae0*/  S2UR UR10, SR_CgaCtaId ;  /* 0x00000000000a79c3 */ /* 0x000e620000008800 */
[----:B------:R-:W-:Y:S01]  /*0af0*/  PRMT R11, R10, 0x7710, RZ ;  /* 0x000077100a0b7816 */ /* 0x000fe200000000ff */
[----:B------:R-:W-:Y:S01]  /*0b00*/  UMOV UR9, 0x400 ;  /* 0x0000040000097882 */ /* 0x000fe20000000000 */
[----:B------:R-:W-:-:S03]  /*0b10*/  ISETP.GE.U32.AND P1, PT, R14, 0x620, PT ;  /* 0x000006200e00780c */ /* 0x000fc60003f26070 */
[----:B------:R-:W-:-:S05]  /*0b20*/  IMAD.IADD R11, R11, 0x1, R8 ;  /* 0x000000010b0b7824 */ /* 0x000fca00078e0208 */
[----:B------:R-:W-:-:S05]  /*0b30*/  LOP3.LUT R11, R11, 0xffff, RZ, 0xc0, !PT ;  /* 0x0000ffff0b0b7812 */ /* 0x000fca00078ec0ff */
[----:B------:R-:W-:Y:S02]  /*0b40*/  VIADD R8, R11, 0x620 ;  /* 0x000006200b087836 */ /* 0x000fe40000000000 */
[----:B------:R-:W-:-:S04]  /*0b50*/  @!P1 IMAD.MOV R8, RZ, RZ, R11 ;  /* 0x000000ffff089224 */ /* 0x000fc800078e020b */
[----:B------:R-:W-:Y:S01]  /*0b60*/  IMAD R8, R9, 0xe0, R8 ;  /* 0x000000e009087824 */ /* 0x000fe200078e0208 */
[----:B-1----:R-:W-:-:S06]  /*0b70*/  ULEA UR9, UR10, UR9, 0x18 ;  /* 0x000000090a097291 */ /* 0x002fcc000f8ec0ff */
[----:B------:R-:W-:-:S05]  /*0b80*/  LEA R9, R8, UR9, 0x2 ;  /* 0x0000000908097c11 */ /* 0x000fca000f8e10ff */
[----:B-----5:R1:W-:Y:S02]  /*0b90*/  STS [R9], R12 ;  /* 0x0000000c09007388 */ /* 0x0203e40000000800 */
.L_x_5:
[----:B------:R-:W-:Y:S05]  /*0ba0*/  BSYNC.RECONVERGENT B0 ;  /* 0x0000000000007941 */ /* 0x000fea0003800200 */
.L_x_4:
[----:B------:R-:W-:Y:S01]  /*0bb0*/  VIADD R14, R5, 0x2 ;  /* 0x00000002050e7836 */ /* 0x000fe20000000000 */
[----:B------:R-:W-:Y:S04]  /*0bc0*/  BSSY.RECONVERGENT B0, `(.L_x_8) ;  /* 0x0000039000007945 */ /* 0x000fe80003800200 */
[----:B------:R-:W-:-:S13]  /*0bd0*/  ISETP.GT.U32.OR P1, PT, R14, 0xc3f, P0 ;  /* 0x00000c3f0e00780c */ /* 0x000fda0000724470 */
[----:B------:R-:W-:Y:S05]  /*0be0*/  @P1 BRA `(.L_x_9) ;  /* 0x0000000000d81947 */ /* 0x000fea0003800000 */
[----:B------:R-:W-:Y:S01]  /*0bf0*/  VIADD R8, R6, 0x2 ;  /* 0x0000000206087836 */ /* 0x000fe20000000000 */
[----:B------:R-:W-:Y:S04]  /*0c00*/  BSSY.RECONVERGENT B1, `(.L_x_10) ;  /* 0x0000028000017945 */ /* 0x000fe80003800200 */
[----:B01----:R-:W-:-:S04]  /*0c10*/  LOP3.LUT R9, R8, 0xffff, RZ, 0xc0, !PT ;  /* 0x0000ffff08097812 */ /* 0x003fc800078ec0ff */
        /* <DEDUP_REMOVED lines=9> */
[----:B------:R-:W-:-:S04]  /*0cb0*/  IMAD.MOV.U32 R13, RZ, RZ, RZ ;  /* 0x000000ffff0d7224 */ /* 0x000fc800078e00ff */
[----:B------:R-:W-:Y:S01]  /*0cc0*/  IMAD R9, R10, -0x7, R9 ;  /* 0xfffffff90a097824 */ /* 0x000fe200078e0209 */
[----:B------:R-:W-:-:S04]  /*0cd0*/  PRMT R10, R11, 0x9910, RZ ;  /* 0x000099100b0a7816 */ /* 0x000fc800000000ff */
[----:B------:R-:W-:Y:S01]  /*0ce0*/  LOP3.LUT P1, RZ, R9, UR4, RZ, 0xfc, !PT ;  /* 0x0000000409ff7c12 */ /* 0x000fe2000f82fcff */
[----:B------:R-:W-:-:S03]  /*0cf0*/  IMAD R10, R10, 0xe0, RZ ;  /* 0x000000e00a0a7824 */ /* 0x000fc600078e02ff */
[----:B------:R-:W-:Y:S02]  /*0d00*/  ISETP.GE.U32.OR P1, PT, R9, UR15, !P1 ;  /* 0x0000000f09007c0c */ /* 0x000fe4000cf26470 */
[----:B------:R-:W-:-:S11]  /*0d10*/  IADD3 R10, PT, PT, RZ, -R10, RZ ;  /* 0x8000000aff0a7210 */ /* 0x000fd60007ffe0ff */
        /* <DEDUP_REMOVED lines=22> */
.L_x_11:
[----:B------:R-:W-:Y:S05]  /*0e80*/  BSYNC.RECONVERGENT B1 ;  /* 0x0000000000017941 */ /* 0x000fea0003800200 */
.L_x_10:
[----:B------:R-:W1:Y:S01]  /*0e90*/  S2UR UR10, SR_CgaCtaId ;  /* 0x00000000000a79c3 */ /* 0x000e620000008800 */
[----:B------:R-:W-:Y:S01]  /*0ea0*/  PRMT R11, R10, 0x7710, RZ ;  /* 0x000077100a0b7816 */ /* 0x000fe200000000ff */
[----:B------:R-:W-:Y:S01]  /*0eb0*/  UMOV UR9, 0x400 ;  /* 0x0000040000097882 */ /* 0x000fe20000000000 */
[----:B------:R-:W-:-:S03]  /*0ec0*/  ISETP.GE.U32.AND P1, PT, R14, 0x620, PT ;  /* 0x000006200e00780c */ /* 0x000fc60003f26070 */
[----:B------:R-:W-:-:S05]  /*0ed0*/  IMAD.IADD R11, R8, 0x1, R11 ;  /* 0x00000001080b7824 */ /* 0x000fca00078e020b */
[----:B------:R-:W-:-:S04]  /*0ee0*/  LOP3.LUT R11, R11, 0xffff, RZ, 0xc0, !PT ;  /* 0x0000ffff0b0b7812 */ /* 0x000fc800078ec0ff */
[----:B------:R-:W-:Y:S01]  /*0ef0*/  IADD3 R8, PT, PT, R11, 0x620, RZ ;  /* 0x000006200b087810 */ /* 0x000fe20007ffe0ff */
[----:B------:R-:W-:-:S04]  /*0f00*/  @!P1 IMAD.MOV R8, RZ, RZ, R11 ;  /* 0x000000ffff089224 */ /* 0x000fc800078e020b */
[----:B------:R-:W-:Y:S01]  /*0f10*/  IMAD R8, R9, 0xe0, R8 ;  /* 0x000000e009087824 */ /* 0x000fe200078e0208 */
[----:B-1----:R-:W-:-:S06]  /*0f20*/  ULEA UR9, UR10, UR9, 0x18 ;  /* 0x000000090a097291 */ /* 0x002fcc000f8ec0ff */
[----:B------:R-:W-:-:S05]  /*0f30*/  LEA R8, R8, UR9, 0x2 ;  /* 0x0000000908087c11 */ /* 0x000fca000f8e10ff */
[----:B-----5:R2:W-:Y:S02]  /*0f40*/  STS [R8], R13 ;  /* 0x0000000d08007388 */ /* 0x0205e40000000800 */
.L_x_9:
[----:B------:R-:W-:Y:S05]  /*0f50*/  BSYNC.RECONVERGENT B0 ;  /* 0x0000000000007941 */ /* 0x000fea0003800200 */
.L_x_8:
[----:B------:R-:W-:Y:S01]  /*0f60*/  VIADD R14, R5, 0x3 ;  /* 0x00000003050e7836 */ /* 0x000fe20000000000 */
[----:B------:R-:W-:Y:S04]  /*0f70*/  BSSY.RECONVERGENT B0, `(.L_x_12) ;  /* 0x0000039000007945 */ /* 0x000fe80003800200 */
[----:B------:R-:W-:-:S13]  /*0f80*/  ISETP.GT.U32.OR P1, PT, R14, 0xc3f, P0 ;  /* 0x00000c3f0e00780c */ /* 0x000fda0000724470 */
[----:B------:R-:W-:Y:S05]  /*0f90*/  @P1 BRA `(.L_x_13) ;  /* 0x0000000000d81947 */ /* 0x000fea0003800000 */
[----:B--2---:R-:W-:Y:S01]  /*0fa0*/  VIADD R8, R6, 0x3 ;  /* 0x0000000306087836 */ /* 0x004fe20000000000 */
        /* <DEDUP_REMOVED lines=27> */
[C---:B------:R-:W-:Y:S02]  /*1160*/  LOP3.LUT P1, RZ, R11.reuse, UR7, RZ, 0xfc, !PT ;  /* 0x000000070bff7c12 */ /* 0x040fe4000f82fcff */
[----:B------:R-:W-:-:S04]  /*1170*/  IADD3 R12, PT, PT, R11, UR7, RZ ;  /* 0x000000070b0c7c10 */ /* 0x000fc8000fffe0ff */
        /* <DEDUP_REMOVED lines=11> */
.L_x_15:
[----:B------:R-:W-:Y:S05]  /*1230*/  BSYNC.RECONVERGENT B1 ;  /* 0x0000000000017941 */ /* 0x000fea0003800200 */
.L_x_14:
        /* <DEDUP_REMOVED lines=12> */
.L_x_13:
[----:B------:R-:W-:Y:S05]  /*1300*/  BSYNC.RECONVERGENT B0 ;  /* 0x0000000000007941 */ /* 0x000fea0003800200 */
.L_x_12:
[----:B------:R-:W-:Y:S01]  /*1310*/  VIADD R14, R5, 0x4 ;  /* 0x00000004050e7836 */ /* 0x000fe20000000000 */
[----:B------:R-:W-:Y:S04]  /*1320*/  BSSY.RECONVERGENT B0, `(.L_x_16) ;  /* 0x0000039000007945 */ /* 0x000fe80003800200 */
[----:B------:R-:W-:-:S13]  /*1330*/  ISETP.GT.U32.OR P1, PT, R14, 0xc3f, P0 ;  /* 0x00000c3f0e00780c */ /* 0x000fda0000724470 */
[----:B------:R-:W-:Y:S05]  /*1340*/  @P1 BRA `(.L_x_17) ;  /* 0x0000000000d81947 */ /* 0x000fea0003800000 */
[----:B--2-4-:R-:W-:Y:S01]  /*1350*/  VIADD R8, R6, 0x4 ;  /* 0x0000000406087836 */ /* 0x014fe20000000000 */
[----:B------:R-:W-:Y:S04]  /*1360*/  BSSY.RECONVERGENT B1, `(.L_x_18) ;  /* 0x0000028000017945 */ /* 0x000fe80003800200 */
[----:B01----:R-:W-:-:S04]  /*1370*/  LOP3.LUT R9, R8, 0xffff, RZ, 0xc0, !PT ;  /* 0x0000ffff08097812 */ /* 0x003fc800078ec0ff */
[----:B------:R-:W-:-:S04]  /*1380*/  SHF.R.U32.HI R9, RZ, 0x5, R9 ;  /* 0x00000005ff097819 */ /* 0x000fc80000011609 */
[----:B------:R-:W-:-:S05]  /*1390*/  LOP3.LUT R9, R9, 0xffff, RZ, 0xc0, !PT ;  /* 0x0000ffff09097812 */ /* 0x000fca00078ec0ff */
[----:B------:R-:W-:-:S05]  /*13a0*/  IMAD R9, R9, 0x2493, RZ ;  /* 0x0000249309097824 */ /* 0x000fca00078e02ff */
[----:B------:R-:W-:-:S05]  /*13b0*/  SHF.R.U32.HI R11, RZ, 0x10, R9 ;  /* 0x00000010ff0b7819 */ /* 0x000fca0000011609 */
[----:B------:R-:W-:-:S04]  /*13c0*/  IMAD R9, R4, 0x3, R11 ;  /* 0x0000000304097824 */ /* 0x000fc800078e020b */
[----:B------:R-:W-:-:S05]  /*13d0*/  IMAD.HI.U32 R10, R9, 0x24924925, RZ ;  /* 0x24924925090a7827 */ /* 0x000fca00078e00ff */
[----:B------:R-:W-:-:S04]  /*13e0*/  IADD3 R13, PT, PT, R9, -R10, RZ ;  /* 0x8000000a090d7210 */ /* 0x000fc80007ffe0ff */
        /* <DEDUP_REMOVED lines=31> */
.L_x_19:
[----:B------:R-:W-:Y:S05]  /*15e0*/  BSYNC.RECONVERGENT B1 ;  /* 0x0000000000017941 */ /* 0x000fea0003800200 */
.L_x_18:
[----:B------:R-:W1:Y:S01]  /*15f0*/  S2UR UR10, SR_CgaCtaId ;  /* 0x00000000000a79c3 */ /* 0x000e620000008800 */
[----:B------:R-:W-:Y:S01]  /*1600*/  PRMT R11, R10, 0x7710, RZ ;  /* 0x000077100a0b7816 */ /* 0x000fe200000000ff */
[----:B------:R-:W-:Y:S01]  /*1610*/  UMOV UR9, 0x400 ;  /* 0x0000040000097882 */ /* 0x000fe20000000000 */
[----:B------:R-:W-:Y:S02]  /*1620*/  ISETP.GE.U32.AND P1, PT, R14, 0x620, PT ;  /* 0x000006200e00780c */ /* 0x000fe40003f26070 */
[----:B------:R-:W-:-:S04]  /*1630*/  IADD3 R11, PT, PT, R8, R11, RZ ;  /* 0x0000000b080b7210 */ /* 0x000fc80007ffe0ff */
[----:B------:R-:W-:-:S05]  /*1640*/  LOP3.LUT R11, R11, 0xffff, RZ, 0xc0, !PT ;  /* 0x0000ffff0b0b7812 */ /* 0x000fca00078ec0ff */
[----:B------:R-:W-:Y:S02]  /*1650*/  VIADD R8, R11, 0x620 ;  /* 0x000006200b087836 */ /* 0x000fe40000000000 */
[----:B------:R-:W-:-:S04]  /*1660*/  @!P1 IMAD.MOV R8, RZ, RZ, R11 ;  /* 0x000000ffff089224 */ /* 0x000fc800078e020b */
[----:B------:R-:W-:Y:S01]  /*1670*/  IMAD R8, R9, 0xe0, R8 ;  /* 0x000000e009087824 */ /* 0x000fe200078e0208 */
[----:B-1----:R-:W-:-:S06]  /*1680*/  ULEA UR9, UR10, UR9, 0x18 ;  /* 0x000000090a097291 */ /* 0x002fcc000f8ec0ff */
[----:B------:R-:W-:-:S05]  /*1690*/  LEA R8, R8, UR9, 0x2 ;  /* 0x0000000908087c11 */ /* 0x000fca000f8e10ff */
[----:B-----5:R1:W-:Y:S02]  /*16a0*/  STS [R8], R13 ;  /* 0x0000000d08007388 */ /* 0x0203e40000000800 */
.L_x_17:
[----:B------:R-:W-:Y:S05]  /*16b0*/  BSYNC.RECONVERGENT B0 ;  /* 0x0000000000007941 */ /* 0x000fea0003800200 */
.L_x_16:
[----:B------:R-:W-:Y:S01]  /*16c0*/  VIADD R14, R5, 0x5 ;  /* 0x00000005050e7836 */ /* 0x000fe20000000000 */
[----:B------:R-:W-:Y:S04]  /*16d0*/  BSSY.RECONVERGENT B0, `(.L_x_20) ;  /* 0x0000039000007945 */ /* 0x000fe80003800200 */
[----:B------:R-:W-:-:S13]  /*16e0*/  ISETP.GT.U32.OR P1, PT, R14, 0xc3f, P0 ;  /* 0x00000c3f0e00780c */ /* 0x000fda0000724470 */
[----:B------:R-:W-:Y:S05]  /*16f0*/  @P1 BRA `(.L_x_21) ;  /* 0x0000000000d81947 */ /* 0x000fea0003800000 */
[----:B-12-4-:R-:W-:Y:S01]  /*1700*/  VIADD R8, R6, 0x5 ;  /* 0x0000000506087836 */ /* 0x016fe20000000000 */
[----:B------:R-:W-:Y:S04]  /*1710*/  BSSY.RECONVERGENT B1, `(.L_x_22) ;  /* 0x0000028000017945 */ /* 0x000fe80003800200 */
        /* <DEDUP_REMOVED lines=21> */
[----:B------:R-:W-:-:S04]  /*1870*/  PRMT R11, R11, 0x7710, RZ ;  /* 0x000077100b0b7816 */ /* 0x000fc800000000ff */
[----:B------:R-:W-:-:S04]  /*1880*/  IADD3 R11, PT, PT, R8, R11, RZ ;  /* 0x0000000b080b7210 */ /* 0x000fc80007ffe0ff */
        /* <DEDUP_REMOVED lines=16> */
.L_x_23:
[----:B------:R-:W-:Y:S05]  /*1990*/  BSYNC.RECONVERGENT B1 ;  /* 0x0000000000017941 */ /* 0x000fea0003800200 */
.L_x_22:
        /* <DEDUP_REMOVED lines=12> */
.L_x_21:
[----:B------:R-:W-:Y:S05]  /*1a60*/  BSYNC.RECONVERGENT B0 ;  /* 0x0000000000007941 */ /* 0x000fea0003800200 */
.L_x_20:
[----:B------:R-:W-:Y:S01]  /*1a70*/  VIADD R14, R5, 0x6 ;  /* 0x00000006050e7836 */ /* 0x000fe20000000000 */
[----:B------:R-:W-:Y:S04]  /*1a80*/  BSSY.RECONVERGENT B0, `(.L_x_24) ;  /* 0x0000039000007945 */ /* 0x000fe80003800200 */
[----:B------:R-:W-:-:S13]  /*1a90*/  ISETP.GT.U32.OR P1, PT, R14, 0xc3f, P0 ;  /* 0x00000c3f0e00780c */ /* 0x000fda0000724470 */
[----:B------:R-:W-:Y:S05]  /*1aa0*/  @P1 BRA `(.L_x_25) ;  /* 0x0000000000d81947 */ /* 0x000fea0003800000 */
[----:B-12-4-:R-:W-:Y:S01]  /*1ab0*/  IADD3 R8, PT, PT, R6, 0x6, RZ ;  /* 0x0000000606087810 */ /* 0x016fe20007ffe0ff */
[----:B------:R-:W-:Y:S03]  /*1ac0*/  BSSY.RECONVERGENT B1, `(.L_x_26) ;  /* 0x0000028000017945 */ /* 0x000fe60003800200 */
        /* <DEDUP_REMOVED lines=33> */
[C---:B------:R-:W-:Y:S02]  /*1ce0*/  VIADD R16, R12.reuse, 0x15180 ;  /* 0x000151800c107836 */ /* 0x040fe40000000000 */
[----:B------:R-:W-:-:S05]  /*1cf0*/  @!P1 IADD3 R16, PT, PT, R12, RZ, RZ ;  /* 0x000000ff0c109210 */ /* 0x000fca0007ffe0ff */
[----:B------:R-:W-:-:S04]  /*1d00*/  IMAD R16, R11, 0x180, R16 ;  /* 0x000001800b107824 */ /* 0x000fc800078e0210 */
[----:B------:R-:W-:-:S04]  /*1d10*/  IMAD R13, R9, 0x1680, R16 ;  /* 0x00001680090d7824 */ /* 0x000fc800078e0210 */
[----:B------:R-:W-:-:S06]  /*1d20*/  IMAD.WIDE R12, R13, 0x4, R2 ;  /* 0x000000040d0c7825 */ /* 0x000fcc00078e0202 */
[----:B------:R0:W5:Y:S02]  /*1d30*/  LDG.E.CONSTANT R13, desc[UR12][R12.64] ;  /* 0x0000000c0c0d7981 */ /* 0x000164000c1e9900 */
.L_x_27:
[----:B------:R-:W-:Y:S05]  /*1d40*/  BSYNC.RECONVERGENT B1 ;  /* 0x0000000000017941 */ /* 0x000fea0003800200 */
.L_x_26:
        /* <DEDUP_REMOVED lines=12> */
.L_x_25:
[----:B------:R-:W-:Y:S05]  /*1e10*/  BSYNC.RECONVERGENT B0 ;  /* 0x0000000000007941 */ /* 0x000fea0003800200 */
.L_x_24:
        /* <DEDUP_REMOVED lines=25> */
[----:B------:R-:W-:-:S05]  /*1fb0*/  IMAD R11, R11, 0xe0, RZ ;  /* 0x000000e00b0b7824 */ /* 0x000fca00078e02ff */
[----:B------:R-:W-:-:S04]  /*1fc0*/  IADD3 R11, PT, PT, RZ, -R11, RZ ;  /* 0x8000000bff0b7210 */ /* 0x000fc80007ffe0ff */
        /* <DEDUP_REMOVED lines=18> */
.L_x_31:
[----:B------:R-:W-:Y:S05]  /*20f0*/  BSYNC.RECONVERGENT B1 ;  /* 0x0000000000017941 */ /* 0x000fea0003800200 */
.L_x_30:
        /* <DEDUP_REMOVED lines=12> */
.L_x_29:
[----:B------:R-:W-:Y:S05]  /*21c0*/  BSYNC.RECONVERGENT B0 ;  /* 0x0000000000007941 */ /* 0x000fea0003800200 */
.L_x_28:
[----:B------:R-:W-:Y:S01]  /*21d0*/  IADD3 R14, PT, PT, R5, 0x8, RZ ;  /* 0x00000008050e7810 */ /* 0x000fe20007ffe0ff */
[----:B------:R-:W-:Y:S03]  /*21e0*/  BSSY.RECONVERGENT B0, `(.L_x_32) ;  /* 0x0000039000007945 */ /* 0x000fe60003800200 */
        /* <DEDUP_REMOVED lines=36> */
[----:B------:R-:W-:-:S05]  /*2430*/  VIADD R12, R12, UR8 ;  /* 0x000000080c0c7c36 */ /* 0x000fca0008000000 */
[----:B------:R-:W-:Y:S01]  /*2440*/  IADD3 R16, PT, PT, R12, 0x15180, RZ ;  /* 0x000151800c107810 */ /* 0x000fe20007ffe0ff */
[----:B------:R-:W-:-:S04]  /*2450*/  @!P1 IMAD.MOV R16, RZ, RZ, R12 ;  /* 0x000000ffff109224 */ /* 0x000fc800078e020c */
[----:B------:R-:W-:-:S04]  /*2460*/  IMAD R16, R11, 0x180, R16 ;  /* 0x000001800b107824 */ /* 0x000fc800078e0210 */
[----:B------:R-:W-:-:S04]  /*2470*/  IMAD R13, R9, 0x1680, R16 ;  /* 0x00001680090d7824 */ /* 0x000fc800078e0210 */
[----:B------:R-:W-:-:S06]  /*2480*/  IMAD.WIDE R12, R13, 0x4, R2 ;  /* 0x000000040d0c7825 */ /* 0x000fcc00078e0202 */
[----:B------:R0:W5:Y:S02]  /*2490*/  LDG.E.CONSTANT R13, desc[UR12][R12.64] ;  /* 0x0000000c0c0d7981 */ /* 0x000164000c1e9900 */
.L_x_35:
[----:B------:R-:W-:Y:S05]  /*24a0*/  BSYNC.RECONVERGENT B1 ;  /* 0x0000000000017941 */ /* 0x000fea0003800200 */
.L_x_34:
        /* <DEDUP_REMOVED lines=12> */
.L_x_33:
[----:B------:R-:W-:Y:S05]  /*2570*/  BSYNC.RECONVERGENT B0 ;  /* 0x0000000000007941 */ /* 0x000fea0003800200 */
.L_x_32:
        /* <DEDUP_REMOVED lines=15> */
[----:B------:R-:W-:Y:S02]  /*2670*/  SHF.R.U32.HI R10, RZ, 0x2, R13 ;  /* 0x00000002ff0a7819 */ /* 0x000fe4000001160d */
[----:B------:R-:W-:-:S03]  /*2680*/  MOV R13, RZ ;  /* 0x000000ff000d7202 */ /* 0x000fc60000000f00 */
        /* <DEDUP_REMOVED lines=28> */
.L_x_39:
[----:B------:R-:W-:Y:S05]  /*2850*/  BSYNC.RECONVERGENT B1 ;  /* 0x0000000000017941 */ /* 0x000fea0003800200 */
.L_x_38:
[----:B------:R-:W1:Y:S01]  /*2860*/  S2UR UR10, SR_CgaCtaId ;  /* 0x00000000000a79c3 */ /* 0x000e620000008800 */
[----:B------:R-:W-:Y:S01]  /*2870*/  PRMT R11, R10, 0x7710, RZ ;  /* 0x000077100a0b7816 */ /* 0x000fe200000000ff */
[----:B------:R-:W-:Y:S01]  /*2880*/  UMOV UR9, 0x400 ;  /* 0x0000040000097882 */ /* 0x000fe20000000000 */
[----:B------:R-:W-:-:S03]  /*2890*/  ISETP.GE.U32.AND P1, PT, R14, 0x620, PT ;  /* 0x000006200e00780c */ /* 0x000fc60003f26070 */
[----:B------:R-:W-:-:S05]  /*28a0*/  IMAD.IADD R11, R8, 0x1, R11 ;  /* 0x00000001080b7824 */ /* 0x000fca00078e020b */
[----:B------:R-:W-:-:S05]  /*28b0*/  LOP3.LUT R11, R11, 0xffff, RZ, 0xc0, !PT ;  /* 0x0000ffff0b0b7812 */ /* 0x000fca00078ec0ff */
[C---:B------:R-:W-:Y:S01]  /*28c0*/  VIADD R8, R11.reuse, 0x620 ;  /* 0x000006200b087836 */ /* 0x040fe20000000000 */
[----:B------:R-:W-:-:S05]  /*28d0*/  @!P1 IADD3 R8, PT, PT, R11, RZ, RZ ;  /* 0x000000ff0b089210 */ /* 0x000fca0007ffe0ff */
[----:B------:R-:W-:Y:S01]  /*28e0*/  IMAD R8, R9, 0xe0, R8 ;  /* 0x000000e009087824 */ /* 0x000fe200078e0208 */
[----:B-1----:R-:W-:-:S06]  /*28f0*/  ULEA UR9, UR10, UR9, 0x18 ;  /* 0x000000090a097291 */ /* 0x002fcc000f8ec0ff */
[----:B------:R-:W-:-:S05]  /*2900*/  LEA R8, R8, UR9, 0x2 ;  /* 0x0000000908087c11 */ /* 0x000fca000f8e10ff */
[----:B-----5:R1:W-:Y:S02]  /*2910*/  STS [R8], R13 ;  /* 0x0000000d08007388 */ /* 0x0203e40000000800 */
.L_x_37:
[----:B------:R-:W-:Y:S05]  /*2920*/  BSYNC.RECONVERGENT B0 ;  /* 0x0000000000007941 */ /* 0x000fea0003800200 */
.L_x_36:
        /* <DEDUP_REMOVED lines=45> */
.L_x_43:
[----:B------:R-:W-:Y:S05]  /*2c00*/  BSYNC.RECONVERGENT B1 ;  /* 0x0000000000017941 */ /* 0x000fea0003800200 */
.L_x_42:
        /* <DEDUP_REMOVED lines=12> */
.L_x_41:
[----:B------:R-:W-:Y:S05]  /*2cd0*/  BSYNC.RECONVERGENT B0 ;  /* 0x0000000000007941 */ /* 0x000fea0003800200 */
.L_x_40:
        /* <DEDUP_REMOVED lines=45> */
.L_x_47:
[----:B------:R-:W-:Y:S05]  /*2fb0*/  BSYNC.RECONVERGENT B1 ;  /* 0x0000000000017941 */ /* 0x000fea0003800200 */
.L_x_46:
        /* <DEDUP_REMOVED lines=12> */
.L_x_45:
[----:B------:R-:W-:Y:S05]  /*3080*/  BSYNC.RECONVERGENT B0 ;  /* 0x0000000000007941 */ /* 0x000fea0003800200 */
.L_x_44:
        /* <DEDUP_REMOVED lines=45> */
.L_x_51:
[----:B------:R-:W-:Y:S05]  /*3360*/  BSYNC.RECONVERGENT B1 ;  /* 0x0000000000017941 */ /* 0x000fea0003800200 */
.L_x_50:
        /* <DEDUP_REMOVED lines=12> */
.L_x_49:
[----:B------:R-:W-:Y:S05]  /*3430*/  BSYNC.RECONVERGENT B0 ;  /* 0x0000000000007941 */ /* 0x000fea0003800200 */
.L_x_48:
        /* <DEDUP_REMOVED lines=45> */
.L_x_55:
[----:B------:R-:W-:Y:S05]  /*3710*/  BSYNC.RECONVERGENT B1 ;  /* 0x0000000000017941 */ /* 0x000fea0003800200 */
.L_x_54:
        /* <DEDUP_REMOVED lines=12> */
.L_x_53:
[----:B------:R-:W-:Y:S05]  /*37e0*/  BSYNC.RECONVERGENT B0 ;  /* 0x0000000000007941 */ /* 0x000fea0003800200 */
.L_x_52:
        /* <DEDUP_REMOVED lines=45> */
.L_x_59:
[----:B------:R-:W-:Y:S05]  /*3ac0*/  BSYNC.RECONVERGENT B1 ;  /* 0x0000000000017941 */ /* 0x000fea0003800200 */
.L_x_58:
        /* <DEDUP_REMOVED lines=12> */
.L_x_57:
[----:B------:R-:W-:Y:S05]  /*3b90*/  BSYNC.RECONVERGENT B0 ;  /* 0x0000000000007941 */ /* 0x000fea0003800200 */
.L_x_56:
        /* <DEDUP_REMOVED lines=45> */
.L_x_63:
[----:B------:R-:W-:Y:S05]  /*3e70*/  BSYNC.RECONVERGENT B1 ;  /* 0x0000000000017941 */ /* 0x000fea0003800200 */
.L_x_62:
        /* <DEDUP_REMOVED lines=12> */
.L_x_61:
[----:B------:R-:W-:Y:S05]  /*3f40*/  BSYNC.RECONVERGENT B0 ;  /* 0x0000000000007941 */ /* 0x000fea0003800200 */
.L_x_60:
        /* <DEDUP_REMOVED lines=45> */
.L_x_67:
[----:B------:R-:W-:Y:S05]  /*4220*/  BSYNC.RECONVERGENT B1 ;  /* 0x0000000000017941 */ /* 0x000fea0003800200 */
.L_x_66:
        /* <DEDUP_REMOVED lines=12> */
.L_x_65:
[----:B------:R-:W-:Y:S05]  /*42f0*/  BSYNC.RECONVERGENT B0 ;  /* 0x0000000000007941 */ /* 0x000fea0003800200 */
.L_x_64:
        /* <DEDUP_REMOVED lines=45> */
.L_x_71:
[----:B------:R-:W-:Y:S05]  /*45d0*/  BSYNC.RECONVERGENT B1 ;  /* 0x0000000000017941 */ /* 0x000fea0003800200 */
.L_x_70:
        /* <DEDUP_REMOVED lines=12> */
.L_x_69:
[----:B------:R-:W-:Y:S05]  /*46a0*/  BSYNC.RECONVERGENT B0 ;  /* 0x0000000000007941 */ /* 0x000fea0003800200 */
.L_x_68:
        /* <DEDUP_REMOVED lines=45> */
.L_x_75:
[----:B------:R-:W-:Y:S05]  /*4980*/  BSYNC.RECONVERGENT B1 ;  /* 0x0000000000017941 */ /* 0x000fea0003800200 */
.L_x_74:
        /* <DEDUP_REMOVED lines=12> */
.L_x_73:
[----:B------:R-:W-:Y:S05]  /*4a50*/  BSYNC.RECONVERGENT B0 ;  /* 0x0000000000007941 */ /* 0x000fea0003800200 */
.L_x_72:
        /* <DEDUP_REMOVED lines=45> */
.L_x_79:
[----:B------:R-:W-:Y:S05]  /*4d30*/  BSYNC.RECONVERGENT B1 ;  /* 0x0000000000017941 */ /* 0x000fea0003800200 */
.L_x_78:
        /* <DEDUP_REMOVED lines=12> */
.L_x_77:
[----:B------:R-:W-:Y:S05]  /*4e00*/  BSYNC.RECONVERGENT B0 ;  /* 0x0000000000007941 */ /* 0x000fea0003800200 */
.L_x_76:
        /* <DEDUP_REMOVED lines=45> */
.L_x_83:
[----:B------:R-:W-:Y:S05]  /*50e0*/  BSYNC.RECONVERGENT B1 ;  /* 0x0000000000017941 */ /* 0x000fea0003800200 */
.L_x_82:
        /* <DEDUP_REMOVED lines=12> */
.L_x_81:
[----:B------:R-:W-:Y:S05]  /*51b0*/  BSYNC.RECONVERGENT B0 ;  /* 0x0000000000007941 */ /* 0x000fea0003800200 */
.L_x_80:
        /* <DEDUP_REMOVED lines=45> */
.L_x_87:
[----:B------:R-:W-:Y:S05]  /*5490*/  BSYNC.RECONVERGENT B1 ;  /* 0x0000000000017941 */ /* 0x000fea0003800200 */
.L_x_86:
        /* <DEDUP_REMOVED lines=12> */
.L_x_85:
[----:B------:R-:W-:Y:S05]  /*5560*/  BSYNC.RECONVERGENT B0 ;  /* 0x0000000000007941 */ /* 0x000fea0003800200 */
.L_x_84:
        /* <DEDUP_REMOVED lines=45> */
.L_x_91:
[----:B------:R-:W-:Y:S05]  /*5840*/  BSYNC.RECONVERGENT B1 ;  /* 0x0000000000017941 */ /* 0x000fea0003800200 */
.L_x_90:
        /* <DEDUP_REMOVED lines=12> */
.L_x_89:
[----:B------:R-:W-:Y:S05]  /*5910*/  BSYNC.RECONVERGENT B0 ;  /* 0x0000000000007941 */ /* 0x000fea0003800200 */
.L_x_88:
        /* <DEDUP_REMOVED lines=45> */
.L_x_95:
[----:B------:R-:W-:Y:S05]  /*5bf0*/  BSYNC.RECONVERGENT B1 ;  /* 0x0000000000017941 */ /* 0x000fea0003800200 */
.L_x_94:
        /* <DEDUP_REMOVED lines=12> */
.L_x_93:
[----:B------:R-:W-:Y:S05]  /*5cc0*/  BSYNC.RECONVERGENT B0 ;  /* 0x0000000000007941 */ /* 0x000fea0003800200 */
.L_x_92:
        /* <DEDUP_REMOVED lines=45> */
.L_x_99:
[----:B------:R-:W-:Y:S05]  /*5fa0*/  BSYNC.RECONVERGENT B1 ;  /* 0x0000000000017941 */ /* 0x000fea0003800200 */
.L_x_98:
        /* <DEDUP_REMOVED lines=12> */
.L_x_97:
[----:B------:R-:W-:Y:S05]  /*6070*/  BSYNC.RECONVERGENT B0 ;  /* 0x0000000000007941 */ /* 0x000fea0003800200 */
.L_x_96:
        /* <DEDUP_REMOVED lines=45> */
.L_x_103:
[----:B------:R-:W-:Y:S05]  /*6350*/  BSYNC.RECONVERGENT B1 ;  /* 0x0000000000017941 */ /* 0x000fea0003800200 */
.L_x_102:
        /* <DEDUP_REMOVED lines=12> */
.L_x_101:
[----:B------:R-:W-:Y:S05]  /*6420*/  BSYNC.RECONVERGENT B0 ;  /* 0x0000000000007941 */ /* 0x000fea0003800200 */
.L_x_100:
        /* <DEDUP_REMOVED lines=45> */
.L_x_107:
[----:B------:R-:W-:Y:S05]  /*6700*/  BSYNC.RECONVERGENT B1 ;  /* 0x0000000000017941 */ /* 0x000fea0003800200 */
.L_x_106:
        /* <DEDUP_REMOVED lines=12> */
.L_x_105:
[----:B------:R-:W-:Y:S05]  /*67d0*/  BSYNC.RECONVERGENT B0 ;  /* 0x0000000000007941 */ /* 0x000fea0003800200 */
.L_x_104:
        /* <DEDUP_REMOVED lines=45> */
.L_x_111:
[----:B------:R-:W-:Y:S05]  /*6ab0*/  BSYNC.RECONVERGENT B1 ;  /* 0x0000000000017941 */ /* 0x000fea0003800200 */
.L_x_110:
        /* <DEDUP_REMOVED lines=12> */
.L_x_109:
[----:B------:R-:W-:Y:S05]  /*6b80*/  BSYNC.RECONVERGENT B0 ;  /* 0x0000000000007941 */ /* 0x000fea0003800200 */
.L_x_108:
        /* <DEDUP_REMOVED lines=45> */
.L_x_115:
[----:B------:R-:W-:Y:S05]  /*6e60*/  BSYNC.RECONVERGENT B1 ;  /* 0x0000000000017941 */ /* 0x000fea0003800200 */
.L_x_114:
        /* <DEDUP_REMOVED lines=12> */
.L_x_113:
[----:B------:R-:W-:Y:S05]  /*6f30*/  BSYNC.RECONVERGENT B0 ;  /* 0x0000000000007941 */ /* 0x000fea0003800200 */
.L_x_112:
        /* <DEDUP_REMOVED lines=45> */
.L_x_119:
[----:B------:R-:W-:Y:S05]  /*7210*/  BSYNC.RECONVERGENT B1 ;  /* 0x0000000000017941 */ /* 0x000fea0003800200 */
.L_x_118:
        /* <DEDUP_REMOVED lines=12> */
.L_x_117:
[----:B------:R-:W-:Y:S05]  /*72e0*/  BSYNC.RECONVERGENT B0 ;  /* 0x0000000000007941 */ /* 0x000fea0003800200 */
.L_x_116:
        /* <DEDUP_REMOVED lines=45> */
.L_x_123:
[----:B------:R-:W-:Y:S05]  /*75c0*/  BSYNC.RECONVERGENT B1 ;  /* 0x0000000000017941 */ /* 0x000fea0003800200 */
.L_x_122:
        /* <DEDUP_REMOVED lines=12> */
.L_x_121:
[----:B------:R-:W-:Y:S05]  /*7690*/  BSYNC.RECONVERGENT B0 ;  /* 0x0000000000007941 */ /* 0x000fea0003800200 */
.L_x_120:
        /* <DEDUP_REMOVED lines=45> */
.L_x_127:
[----:B------:R-:W-:Y:S05]  /*7970*/  BSYNC.RECONVERGENT B1 ;  /* 0x0000000000017941 */ /* 0x000fea0003800200 */
.L_x_126:
        /* <DEDUP_REMOVED lines=12> */
.L_x_125:
[----:B------:R-:W-:Y:S05]  /*7a40*/  BSYNC.RECONVERGENT B0 ;  /* 0x0000000000007941 */ /* 0x000fea0003800200 */
.L_x_124:
        /* <DEDUP_REMOVED lines=45> */
.L_x_131:
[----:B------:R-:W-:Y:S05]  /*7d20*/  BSYNC.RECONVERGENT B1 ;  /* 0x0000000000017941 */ /* 0x000fea0003800200 */
.L_x_130:
        /* <DEDUP_REMOVED lines=12> */
.L_x_129:
[----:B------:R-:W-:Y:S05]  /*7df0*/  BSYNC.RECONVERGENT B0 ;  /* 0x0000000000007941 */ /* 0x000fea0003800200 */
.L_x_128:
        /* <DEDUP_REMOVED lines=45> */
.L_x_135:
[----:B------:R-:W-:Y:S05]  /*80d0*/  BSYNC.RECONVERGENT B1 ;  /* 0x0000000000017941 */ /* 0x000fea0003800200 */
.L_x_134:
        /* <DEDUP_REMOVED lines=12> */
.L_x_133:
[----:B------:R-:W-:Y:S05]  /*81a0*/  BSYNC.RECONVERGENT B0 ;  /* 0x0000000000007941 */ /* 0x000fea0003800200 */
.L_x_132:
        /* <DEDUP_REMOVED lines=45> */
.L_x_139:
[----:B------:R-:W-:Y:S05]  /*8480*/  BSYNC.RECONVERGENT B1 ;  /* 0x0000000000017941 */ /* 0x000fea0003800200 */
.L_x_138:
        /* <DEDUP_REMOVED lines=12> */
.L_x_137:
[----:B------:R-:W-:Y:S05]  /*8550*/  BSYNC.RECONVERGENT B0 ;  /* 0x0000000000007941 */ /* 0x000fea0003800200 */
.L_x_136:
        /* <DEDUP_REMOVED lines=45> */
.L_x_143:
[----:B------:R-:W-:Y:S05]  /*8830*/  BSYNC.RECONVERGENT B1 ;  /* 0x0000000000017941 */ /* 0x000fea0003800200 */
.L_x_142:
        /* <DEDUP_REMOVED lines=12> */
.L_x_141:
[----:B------:R-:W-:Y:S05]  /*8900*/  BSYNC.RECONVERGENT B0 ;  /* 0x0000000000007941 */ /* 0x000fea0003800200 */
.L_x_140:
        /* <DEDUP_REMOVED lines=45> */
.L_x_147:
[----:B------:R-:W-:Y:S05]  /*8be0*/  BSYNC.RECONVERGENT B1 ;  /* 0x0000000000017941 */ /* 0x000fea0003800200 */
.L_x_146:
        /* <DEDUP_REMOVED lines=12> */
.L_x_145:
[----:B------:R-:W-:Y:S05]  /*8cb0*/  BSYNC.RECONVERGENT B0 ;  /* 0x0000000000007941 */ /* 0x000fea0003800200 */
.L_x_144:
        /* <DEDUP_REMOVED lines=45> */
.L_x_151:
[----:B------:R-:W-:Y:S05]  /*8f90*/  BSYNC.RECONVERGENT B1 ;  /* 0x0000000000017941 */ /* 0x000fea0003800200 */
.L_x_150:
        /* <DEDUP_REMOVED lines=12> */
.L_x_149:
[----:B------:R-:W-:Y:S05]  /*9060*/  BSYNC.RECONVERGENT B0 ;  /* 0x0000000000007941 */ /* 0x000fea0003800200 */
.L_x_148:
        /* <DEDUP_REMOVED lines=45> */
.L_x_155:
[----:B------:R-:W-:Y:S05]  /*9340*/  BSYNC.RECONVERGENT B1 ;  /* 0x0000000000017941 */ /* 0x000fea0003800200 */
.L_x_154:
        /* <DEDUP_REMOVED lines=12> */
.L_x_153:
[----:B------:R-:W-:Y:S05]  /*9410*/  BSYNC.RECONVERGENT B0 ;  /* 0x0000000000007941 */ /* 0x000fea0003800200 */
.L_x_152:
        /* <DEDUP_REMOVED lines=45> */
.L_x_159:
[----:B------:R-:W-:Y:S05]  /*96f0*/  BSYNC.RECONVERGENT B1 ;  /* 0x0000000000017941 */ /* 0x000fea0003800200 */
.L_x_158:
        /* <DEDUP_REMOVED lines=12> */
.L_x_157:
[----:B------:R-:W-:Y:S05]  /*97c0*/  BSYNC.RECONVERGENT B0 ;  /* 0x0000000000007941 */ /* 0x000fea0003800200 */
.L_x_156:
        /* <DEDUP_REMOVED lines=45> */
.L_x_163:
[----:B------:R-:W-:Y:S05]  /*9aa0*/  BSYNC.RECONVERGENT B1 ;  /* 0x0000000000017941 */ /* 0x000fea0003800200 */
.L_x_162:
        /* <DEDUP_REMOVED lines=12> */
.L_x_161:
[----:B------:R-:W-:Y:S05]  /*9b70*/  BSYNC.RECONVERGENT B0 ;  /* 0x0000000000007941 */ /* 0x000fea0003800200 */
.L_x_160:
        /* <DEDUP_REMOVED lines=16> */
[----:B------:R-:W-:-:S03]  /*9c80*/  PRMT R10, R9, 0x9910, RZ ;  /* 0x00009910090a7816 */ /* 0x000fc600000000ff */
[----:B------:R-:W-:Y:S02]  /*9c90*/  IMAD R4, R11, -0x7, R4 ;  /* 0xfffffff90b047824 */ /* 0x000fe400078e0204 */
[----:B------:R-:W-:-:S03]  /*9ca0*/  IMAD R10, R10, 0xe0, RZ ;  /* 0x000000e00a0a7824 */ /* 0x000fc600078e02ff */
[C---:B------:R-:W-:Y:S02]  /*9cb0*/  LOP3.LUT P0, RZ, R4.reuse, UR4, RZ, 0xfc, !PT ;  /* 0x0000000404ff7c12 */ /* 0x040fe4000f80fcff */
[----:B------:R-:W-:Y:S01]  /*9cc0*/  IADD3 R13, PT, PT, RZ, -R10, RZ ;  /* 0x8000000aff0d7210 */ /* 0x000fe20007ffe0ff */
[----:B------:R-:W-:Y:S01]  /*9cd0*/  IMAD.MOV.U32 R10, RZ, RZ, RZ ;  /* 0x000000ffff0a7224 */ /* 0x000fe200078e00ff */
[----:B------:R-:W-:-:S13]  /*9ce0*/  ISETP.GE.U32.OR P0, PT, R4, UR15, !P0 ;  /* 0x0000000f04007c0c */ /* 0x000fda000c706470 */
        /* <DEDUP_REMOVED lines=22> */
.L_x_167:
[----:B------:R-:W-:Y:S05]  /*9e50*/  BSYNC.RECONVERGENT B1 ;  /* 0x0000000000017941 */ /* 0x000fea0003800200 */
.L_x_166:
        /* <DEDUP_REMOVED lines=12> */
.L_x_165:
[----:B------:R-:W-:Y:S05]  /*9f20*/  BSYNC.RECONVERGENT B0 ;  /* 0x0000000000007941 */ /* 0x000fea0003800200 */
.L_x_164:
[----:B------:R-:W-:Y:S05]  /*9f30*/  @P2 BRA `(.L_x_168) ;  /* 0xffffff6400342947 */ /* 0x000fea000383ffff */
[C---:B------:R-:W-:Y:S01]  /*9f40*/  VIADD R14, R0.reuse, 0x100 ;  /* 0x00000100000e7836 */ /* 0x040fe20000000000 */
[C---:B------:R-:W-:Y:S01]  /*9f50*/  LOP3.LUT R2, R0.reuse, 0x1f, RZ, 0xc0, !PT ;  /* 0x0000001f00027812 */ /* 0x040fe200078ec0ff */
[C---:B------:R-:W-:Y:S01]  /*9f60*/  VIADD R4, R0.reuse, 0x20 ;  /* 0x0000002000047836 */ /* 0x040fe20000000000 */
[C---:B01----:R-:W-:Y:S01]  /*9f70*/  IADD3 R10, PT, PT, R0.reuse, 0xc0, RZ ;  /* 0x000000c0000a7810 */ /* 0x043fe20007ffe0ff */
[----:B------:R-:W-:Y:S01]  /*9f80*/  VIADD R5, R0, 0x40 ;  /* 0x0000004000057836 */ /* 0x000fe20000000000 */
[----:B------:R-:W-:Y:S01]  /*9f90*/  SHF.R.U32.HI R19, RZ, 0x5, R14 ;  /* 0x00000005ff137819 */ /* 0x000fe2000001160e */
[----:B------:R-:W-:Y:S01]  /*9fa0*/  VIADD R2, R2, UR6 ;  /* 0x0000000602027c36 */ /* 0x000fe20008000000 */
[----:B------:R-:W-:Y:S01]  /*9fb0*/  SHF.R.U32.HI R3, RZ, 0x5, R0 ;  /* 0x00000005ff037819 */ /* 0x000fe20000011600 */
[C---:B------:R-:W-:Y:S01]  /*9fc0*/  VIADD R6, R0.reuse, 0x60 ;  /* 0x0000006000067836 */ /* 0x040fe20000000000 */
[----:B------:R-:W-:Y:S01]  /*9fd0*/  SHF.R.U32.HI R17, RZ, 0x5, R4 ;  /* 0x00000005ff117819 */ /* 0x000fe20000011604 */
[C---:B------:R-:W-:Y:S01]  /*9fe0*/  VIADD R7, R0.reuse, 0x80 ;  /* 0x0000008000077836 */ /* 0x040fe20000000000 */
[----:B------:R-:W-:Y:S01]  /*9ff0*/  SHF.R.U32.HI R5, RZ, 0x5, R5 ;  /* 0x00000005ff057819 */ /* 0x000fe20000011605 */
[C---:B--2-4-:R-:W-:Y:S01]  /*a000*/  VIADD R8, R0.reuse, 0xa0 ;  /* 0x000000a000087836 */ /* 0x054fe20000000000 */
[----:B------:R-:W-:Y:S01]  /*a010*/  SHF.R.U32.HI R9, RZ, 0x5, R6 ;  /* 0x00000005ff097819 */ /* 0x000fe20000011606 */
[C---:B------:R-:W-:Y:S01]  /*a020*/  VIADD R12, R0.reuse, 0xe0 ;  /* 0x000000e0000c7836 */ /* 0x040fe20000000000 */
[----:B------:R-:W-:Y:S01]  /*a030*/  SHF.R.U32.HI R7, RZ, 0x5, R7 ;  /* 0x00000005ff077819 */ /* 0x000fe20000011607 */
[----:B------:R-:W-:Y:S01]  /*a040*/  IMAD R24, R19, 0x180, R2 ;  /* 0x0000018013187824 */ /* 0x000fe200078e0202 */
[----:B------:R-:W-:Y:S01]  /*a050*/  SHF.R.U32.HI R15, RZ, 0x5, R8 ;  /* 0x00000005ff0f7819 */ /* 0x000fe20000011608 */
[----:B------:R-:W0:Y:S01]  /*a060*/  LDC.64 R18, c[0x0][0x388] ;  /* 0x0000e200ff127b82 */ /* 0x000e220000000a00 */
[----:B------:R-:W-:Y:S01]  /*a070*/  SHF.R.U32.HI R11, RZ, 0x5, R10 ;  /* 0x00000005ff0b7819 */ /* 0x000fe2000001160a */
[----:B------:R-:W-:Y:S01]  /*a080*/  IMAD R3, R3, 0x180, R2 ;  /* 0x0000018003037824 */ /* 0x000fe200078e0202 */
[----:B------:R-:W-:Y:S01]  /*a090*/  SHF.R.U32.HI R13, RZ, 0x5, R12 ;  /* 0x00000005ff0d7819 */ /* 0x000fe2000001160c */
[--C-:B------:R-:W-:Y:S01]  /*a0a0*/  IMAD R17, R17, 0x180, R2.reuse ;  /* 0x0000018011117824 */ /* 0x100fe200078e0202 */
[----:B------:R-:W-:Y:S01]  /*a0b0*/  IADD3 R12, PT, PT, R0, 0x90, RZ ;  /* 0x00000090000c7810 */ /* 0x000fe20007ffe0ff */
[----:B------:R-:W-:-:S02]  /*a0c0*/  IMAD R5, R5, 0x180, R2 ;  /* 0x0000018005057824 */ /* 0x000fc400078e0202 */
[----:B------:R-:W-:Y:S01]  /*a0d0*/  IMAD R9, R9, 0x180, R2 ;  /* 0x0000018009097824 */ /* 0x000fe200078e0202 */
[----:B------:R-:W-:Y:S01]  /*a0e0*/  SHF.R.U32.HI R12, RZ, 0x5, R12 ;  /* 0x00000005ff0c7819 */ /* 0x000fe2000001160c */
[--C-:B------:R-:W-:Y:S02]  /*a0f0*/  IMAD R7, R7, 0x180, R2.reuse ;  /* 0x0000018007077824 */ /* 0x100fe400078e0202 */
[--C-:B------:R-:W-:Y:S02]  /*a100*/  IMAD R15, R15, 0x180, R2.reuse ;  /* 0x000001800f0f7824 */ /* 0x100fe400078e0202 */
[--C-:B------:R-:W-:Y:S02]  /*a110*/  IMAD R11, R11, 0x180, R2.reuse ;  /* 0x000001800b0b7824 */ /* 0x100fe400078e0202 */
[----:B------:R-:W-:Y:S02]  /*a120*/  IMAD R28, R13, 0x180, R2 ;  /* 0x000001800d1c7824 */ /* 0x000fe400078e0202 */
[----:B------:R-:W-:-:S02]  /*a130*/  VIADD R2, R0, 0x10 ;  /* 0x0000001000027836 */ /* 0x000fc40000000000 */
[C---:B------:R-:W-:Y:S02]  /*a140*/  VIADD R4, R0.reuse, 0x50 ;  /* 0x0000005000047836 */ /* 0x040fe40000000000 */
[----:B------:R-:W-:Y:S01]  /*a150*/  VIADD R27, R0, 0x30 ;  /* 0x00000030001b7836 */ /* 0x000fe20000000000 */
[----:B------:R-:W-:Y:S01]  /*a160*/  LOP3.LUT R22, R2, 0x1f, RZ, 0xc0, !PT ;  /* 0x0000001f02167812 */ /* 0x000fe200078ec0ff */
[C---:B------:R-:W-:Y:S01]  /*a170*/  VIADD R14, R0.reuse, 0x70 ;  /* 0x00000070000e7836 */ /* 0x040fe20000000000 */
[----:B------:R-:W-:Y:S01]  /*a180*/  SHF.R.U32.HI R13, RZ, 0x5, R2 ;  /* 0x00000005ff0d7819 */ /* 0x000fe20000011602 */
[----:B------:R-:W-:Y:S01]  /*a190*/  VIADD R23, R0, 0xb0 ;  /* 0x000000b000177836 */ /* 0x000fe20000000000 */
[----:B------:R-:W-:Y:S01]  /*a1a0*/  SHF.R.U32.HI R2, RZ, 0x5, R4 ;  /* 0x00000005ff027819 */ /* 0x000fe20000011604 */
[----:B------:R-:W-:Y:S01]  /*a1b0*/  VIADD R22, R22, UR6 ;  /* 0x0000000616167c36 */ /* 0x000fe20008000000 */
[----:B------:R-:W-:Y:S01]  /*a1c0*/  SHF.R.U32.HI R27, RZ, 0x5, R27 ;  /* 0x00000005ff1b7819 */ /* 0x000fe2000001161b */
[----:B0-----:R-:W-:Y:S01]  /*a1d0*/  IMAD.WIDE.U32 R4, R5, 0x4, R18 ;  /* 0x0000000405047825 */ /* 0x001fe200078e0012 */
[----:B------:R-:W-:-:S02]  /*a1e0*/  SHF.R.U32.HI R14, RZ, 0x5, R14 ;  /* 0x00000005ff0e7819 */ /* 0x000fc4000001160e */
[----:B------:R-:W-:Y:S01]  /*a1f0*/  SHF.R.U32.HI R23, RZ, 0x5, R23 ;  /* 0x00000005ff177819 */ /* 0x000fe20000011617 */
[--C-:B------:R-:W-:Y:S02]  /*a200*/  IMAD R10, R13, 0x180, R22.reuse ;  /* 0x000001800d0a7824 */ /* 0x100fe400078e0216 */
[----:B------:R-:W-:Y:S01]  /*a210*/  IMAD R13, R2, 0x180, R22 ;  /* 0x00000180020d7824 */ /* 0x000fe200078e0216 */
[----:B------:R-:W2:Y:S01]  /*a220*/  LDG.E.CONSTANT R4, desc[UR12][R4.64] ;  /* 0x0000000c04047981 */ /* 0x000ea2000c1e9900 */
[----:B------:R-:W-:-:S04]  /*a230*/  IMAD.WIDE.U32 R2, R3, 0x4, R18 ;  /* 0x0000000403027825 */ /* 0x000fc800078e0012 */
[--C-:B------:R-:W-:Y:S02]  /*a240*/  IMAD.WIDE.U32 R8, R9, 0x4, R18.reuse ;  /* 0x0000000409087825 */ /* 0x100fe400078e0012 */
[----:B------:R-:W4:Y:S02]  /*a250*/  LDG.E.CONSTANT R2, desc[UR12][R2.64] ;  /* 0x0000000c02027981 */ /* 0x000f24000c1e9900 */
[C---:B------:R-:W-:Y:S02]  /*a260*/  VIADD R21, R0.reuse, 0xf0 ;  /* 0x000000f000157836 */ /* 0x040fe40000000000 */
[----:B------:R-:W-:Y:S01]  /*a270*/  IMAD.WIDE.U32 R16, R17, 0x4, R18 ;  /* 0x0000000411107825 */ /* 0x000fe200078e0012 */
[----:B------:R0:W5:Y:S02]  /*a280*/  LDG.E.CONSTANT R5, desc[UR12][R8.64] ;  /* 0x0000000c08057981 */ /* 0x000164000c1e9900 */
[----:B------:R-:W-:Y:S01]  /*a290*/  SHF.R.U32.HI R21, RZ, 0x5, R21 ;  /* 0x00000005ff157819 */ /* 0x000fe20000011615 */
[----:B------:R-:W-:Y:S01]  /*a2a0*/  IMAD.WIDE.U32 R6, R7, 0x4, R18 ;  /* 0x0000000407067825 */ /* 0x000fe200078e0012 */
[----:B------:R1:W3:Y:S03]  /*a2b0*/  LDG.E.CONSTANT R3, desc[UR12][R16.64] ;  /* 0x0000000c10037981 */ /* 0x0002e6000c1e9900 */
[----:B------:R-:W-:-:S02]  /*a2c0*/  VIADD R29, R0, 0xd0 ;  /* 0x000000d0001d7836 */ /* 0x000fc40000000000 */
[----:B------:R-:W-:Y:S01]  /*a2d0*/  VIADD R25, R0, 0x110 ;  /* 0x0000011000197836 */ /* 0x000fe20000000000 */
[----:B------:R-:W3:Y:S01]  /*a2e0*/  LDG.E.CONSTANT R6, desc[UR12][R6.64] ;  /* 0x0000000c06067981 */ /* 0x000ee2000c1e9900 */
[----:B0-----:R-:W-:Y:S01]  /*a2f0*/  IMAD.WIDE.U32 R8, R11, 0x4, R18 ;  /* 0x000000040b087825 */ /* 0x001fe200078e0012 */
[----:B------:R-:W-:Y:S02]  /*a300*/  SHF.R.U32.HI R29, RZ, 0x5, R29 ;  /* 0x00000005ff1d7819 */ /* 0x000fe4000001161d */
[----:B------:R-:W-:Y:S01]  /*a310*/  SHF.R.U32.HI R25, RZ, 0x5, R25 ;  /* 0x00000005ff197819 */ /* 0x000fe20000011619 */
[----:B-1----:R-:W-:Y:S02]  /*a320*/  IMAD.WIDE.U32 R16, R15, 0x4, R18 ;  /* 0x000000040f107825 */ /* 0x002fe400078e0012 */
[----:B------:R-:W3:Y:S02]  /*a330*/  LDG.E.CONSTANT R8, desc[UR12][R8.64] ;  /* 0x0000000c08087981 */ /* 0x000ee4000c1e9900 */
[----:B------:R-:W-:-:S02]  /*a340*/  IMAD R20, R27, 0x180, R22 ;  /* 0x000001801b147824 */ /* 0x000fc400078e0216 */
[----:B------:R-:W-:Y:S01]  /*a350*/  IMAD.WIDE.U32 R10, R10, 0x4, R18 ;  /* 0x000000040a0a7825 */ /* 0x000fe200078e0012 */
[----:B------:R0:W3:Y:S03]  /*a360*/  LDG.E.CONSTANT R7, desc[UR12][R16.64] ;  /* 0x0000000c10077981 */ /* 0x0000e6000c1e9900 */
[--C-:B------:R-:W-:Y:S02]  /*a370*/  IMAD R14, R14, 0x180, R22.reuse ;  /* 0x000001800e0e7824 */ /* 0x100fe400078e0216 */
[--C-:B------:R-:W-:Y:S01]  /*a380*/  IMAD R12, R12, 0x180, R22.reuse ;  /* 0x000001800c0c7824 */ /* 0x100fe200078e0216 */
[----:B------:R1:W3:Y:S01]  /*a390*/  LDG.E.CONSTANT R9, desc[UR12][R10.64] ;  /* 0x0000000c0a097981 */ /* 0x0002e2000c1e9900 */
[--C-:B------:R-:W-:Y:S02]  /*a3a0*/  IMAD R23, R23, 0x180, R22.reuse ;  /* 0x0000018017177824 */ /* 0x100fe400078e0216 */
[----:B------:R-:W-:-:S02]  /*a3b0*/  IMAD R26, R21, 0x180, R22 ;  /* 0x00000180151a7824 */ /* 0x000fc400078e0216 */
[----:B------:R-:W-:-:S04]  /*a3c0*/  IMAD.WIDE.U32 R20, R20, 0x4, R18 ;  /* 0x0000000414147825 */ /* 0x000fc800078e0012 */
[--C-:B0-----:R-:W-:Y:S02]  /*a3d0*/  IMAD.WIDE.U32 R16, R13, 0x4, R18.reuse ;  /* 0x000000040d107825 */ /* 0x101fe400078e0012 */
[----:B------:R-:W3:Y:S02]  /*a3e0*/  LDG.E.CONSTANT R20, desc[UR12][R20.64] ;  /* 0x0000000c14147981 */ /* 0x000ee4000c1e9900 */
[----:B------:R-:W-:-:S04]  /*a3f0*/  IMAD.WIDE.U32 R14, R14, 0x4, R18 ;  /* 0x000000040e0e7825 */ /* 0x000fc800078e0012 */
[----:B------:R-:W-:-:S04]  /*a400*/  IMAD.WIDE.U32 R12, R12, 0x4, R18 ;  /* 0x000000040c0c7825 */ /* 0x000fc800078e0012 */
[----:B-1----:R-:W-:Y:S01]  /*a410*/  IMAD.WIDE.U32 R10, R23, 0x4, R18 ;  /* 0x00000004170a7825 */ /* 0x002fe200078e0012 */
[----:B------:R0:W3:Y:S03]  /*a420*/  LDG.E.CONSTANT R21, desc[UR12][R16.64] ;  /* 0x0000000c10157981 */ /* 0x0000e6000c1e9900 */
[--C-:B------:R-:W-:Y:S01]  /*a430*/  IMAD R29, R29, 0x180, R22.reuse ;  /* 0x000001801d1d7824 */ /* 0x100fe200078e0216 */
[----:B------:R1:W3:Y:S01]  /*a440*/  LDG.E.CONSTANT R23, desc[UR12][R14.64] ;  /* 0x0000000c0e177981 */ /* 0x0002e2000c1e9900 */
[----:B------:R-:W-:-:S03]  /*a450*/  IMAD R22, R25, 0x180, R22 ;  /* 0x0000018019167824 */ /* 0x000fc600078e0216 */
[----:B------:R1:W3:Y:S01]  /*a460*/  LDG.E.CONSTANT R25, desc[UR12][R12.64] ;  /* 0x0000000c0c197981 */ /* 0x0002e2000c1e9900 */
[----:B0-----:R-:W-:-:S03]  /*a470*/  IMAD.WIDE.U32 R16, R29, 0x4, R18 ;  /* 0x000000041d107825 */ /* 0x001fc600078e0012 */
[----:B------:R0:W3:Y:S01]  /*a480*/  LDG.E.CONSTANT R27, desc[UR12][R10.64] ;  /* 0x0000000c0a1b7981 */ /* 0x0000e2000c1e9900 */
[----:B-1----:R-:W-:-:S04]  /*a490*/  IMAD.WIDE.U32 R14, R28, 0x4, R18 ;  /* 0x000000041c0e7825 */ /* 0x002fc800078e0012 */
[----:B------:R-:W-:-:S04]  /*a4a0*/  IMAD.WIDE.U32 R12, R26, 0x4, R18 ;  /* 0x000000041a0c7825 */ /* 0x000fc800078e0012 */
[--C-:B0-----:R-:W-:Y:S01]  /*a4b0*/  IMAD.WIDE.U32 R10, R24, 0x4, R18.reuse ;  /* 0x00000004180a7825 */ /* 0x101fe200078e0012 */
[----:B------:R-:W3:Y:S03]  /*a4c0*/  LDG.E.CONSTANT R26, desc[UR12][R12.64] ;  /* 0x0000000c0c1a7981 */ /* 0x000ee6000c1e9900 */
[----:B------:R-:W-:Y:S01]  /*a4d0*/  IMAD.WIDE.U32 R18, R22, 0x4, R18 ;  /* 0x0000000416127825 */ /* 0x000fe200078e0012 */
[----:B------:R-:W3:Y:S04]  /*a4e0*/  LDG.E.CONSTANT R24, desc[UR12][R14.64] ;  /* 0x0000000c0e187981 */ /* 0x000ee8000c1e9900 */
[----:B------:R-:W3:Y:S04]  /*a4f0*/  LDG.E.CONSTANT R22, desc[UR12][R16.64] ;  /* 0x0000000c10167981 */ /* 0x000ee8000c1e9900 */
[----:B------:R-:W3:Y:S04]  /*a500*/  LDG.E.CONSTANT R28, desc[UR12][R10.64] ;  /* 0x0000000c0a1c7981 */ /* 0x000ee8000c1e9900 */
[----:B------:R-:W3:Y:S01]  /*a510*/  LDG.E.CONSTANT R19, desc[UR12][R18.64] ;  /* 0x0000000c12137981 */ /* 0x000ee2000c1e9900 */
[----:B------:R-:W0:Y:S01]  /*a520*/  S2UR UR7, SR_CgaCtaId ;  /* 0x00000000000779c3 */ /* 0x000e220000008800 */
[----:B------:R-:W-:-:S02]  /*a530*/  UMOV UR4, 0x400 ;  /* 0x0000040000047882 */ /* 0x000fc40000000000 */
[----:B------:R-:W-:-:S04]  /*a540*/  UIADD3 UR4, UPT, UPT, UR4, 0x3100, URZ ;  /* 0x0000310004047890 */ /* 0x000fc8000fffe0ff */
[----:B0-----:R-:W-:-:S06]  /*a550*/  ULEA UR4, UR7, UR4, 0x18 ;  /* 0x0000000407047291 */ /* 0x001fcc000f8ec0ff */
[----:B------:R-:W-:Y:S01]  /*a560*/  LEA R0, R0, UR4, 0x2 ;  /* 0x0000000400007c11 */ /* 0x000fe2000f8e10ff */
[----:B------:R-:W-:-:S04]  /*a570*/  IMAD.MOV.U32 R29, RZ, RZ, RZ ;  /* 0x000000ffff1d7224 */ /* 0x000fc800078e00ff */
[----:B--2---:R0:W-:Y:S04]  /*a580*/  STS [R0+0x100], R4 ;  /* 0x0001000400007388 */ /* 0x0041e80000000800 */
[----:B----4-:R0:W-:Y:S04]  /*a590*/  STS [R0], R2 ;  /* 0x0000000200007388 */ /* 0x0101e80000000800 */
[----:B-----5:R0:W-:Y:S04]  /*a5a0*/  STS [R0+0x180], R5 ;  /* 0x0001800500007388 */ /* 0x0201e80000000800 */
[----:B---3--:R0:W-:Y:S04]  /*a5b0*/  STS [R0+0x80], R3 ;  /* 0x0000800300007388 */ /* 0x0081e80000000800 */
[----:B------:R0:W-:Y:S04]  /*a5c0*/  STS [R0+0x200], R6 ;  /* 0x0002000600007388 */ /* 0x0001e80000000800 */
        /* <DEDUP_REMOVED lines=12> */
[----:B------:R0:W-:Y:S01]  /*a690*/  STS [R0+0x440], R19 ;  /* 0x0004401300007388 */ /* 0x0001e20000000800 */
[----:B------:R-:W-:Y:S06]  /*a6a0*/  BAR.SYNC.DEFER_BLOCKING 0x0 ;  /* 0x0000000000007b1d */ /* 0x000fec0000010000 */
.L_x_170:
[----:B----4-:R-:W0:Y:S01]  /*a6b0*/  S2R R10, SR_TID.X ;  /* 0x00000000000a7919 */ /* 0x010e220000002100 */
[----:B------:R-:W1:Y:S01]  /*a6c0*/  S2UR UR8, SR_CgaCtaId ;  /* 0x00000000000879c3 */ /* 0x000e620000008800 */
[----:B------:R-:W-:Y:S01]  /*a6d0*/  UMOV UR4, 0x400 ;  /* 0x0000040000047882 */ /* 0x000fe20000000000 */
[----:B------:R-:W-:Y:S02]  /*a6e0*/  UPLOP3.LUT UP0, UPT, UPT, UPT, UPT, 0x80, 0x8 ;  /* 0x000000000008789c */ /* 0x000fe40003f0f070 */
[----:B------:R-:W-:-:S04]  /*a6f0*/  UIADD3 UR7, UPT, UPT, UR4, 0x3100, URZ ;  /* 0x0000310004077890 */ /* 0x000fc8000fffe0ff */
[----:B-1----:R-:W-:Y:S02]  /*a700*/  ULEA UR7, UR8, UR7, 0x18 ;  /* 0x0000000708077291 */ /* 0x002fe4000f8ec0ff */
[----:B------:R-:W-:-:S03]  /*a710*/  ULEA UR8, UR8, UR4, 0x18 ;  /* 0x0000000408087291 */ /* 0x000fc6000f8ec0ff */
[----:B------:R-:W-:Y:S01]  /*a720*/  UMOV UR4, URZ ;  /* 0x000000ff00047c82 */ /* 0x000fe20008000000 */
[----:B0-----:R-:W-:-:S04]  /*a730*/  IMAD R0, R29, 0x70, R10 ;  /* 0x000000701d007824 */ /* 0x001fc800078e020a */
[----:B------:R-:W-:-:S04]  /*a740*/  IMAD.SHL.U32 R0, R0, 0x2, RZ ;  /* 0x0000000200007824 */ /* 0x000fc800078e00ff */
[----:B------:R-:W-:-:S05]  /*a750*/  IMAD R0, R29, -0x80, R0 ;  /* 0xffffff801d007824 */ /* 0x000fca00078e0200 */
[----:B------:R-:W-:Y:S02]  /*a760*/  LEA R8, R0, UR7, 0x2 ;  /* 0x0000000700087c11 */ /* 0x000fe4000f8e10ff */
[----:B------:R-:W-:-:S03]  /*a770*/  SHF.L.U32 R0, R10, 0x1, RZ ;  /* 0x000000010a007819 */ /* 0x000fc600000006ff */
[----:B------:R0:W1:Y:S02]  /*a780*/  LDS.64 R2, [R8] ;  /* 0x0000000008027984 */ /* 0x0000640000000a00 */
[----:B------:R-:W-:Y:S02]  /*a790*/  IMAD R0, R29, 0xe0, R0 ;  /* 0x000000e01d007824 */ /* 0x000fe400078e0200 */
[----:B------:R0:W2:Y:S04]  /*a7a0*/  LDS.64 R4, [R8+0x80] ;  /* 0x0000800008047984 */ /* 0x0000a80000000a00 */
[----:B------:R0:W3:Y:S02]  /*a7b0*/  LDS.64 R6, [R8+0x100] ;  /* 0x0001000008067984 */ /* 0x0000e40000000a00 */
.L_x_169:
[----:B------:R-:W-:-:S04]  /*a7c0*/  UIMAD UR7, UR4, 0x32, URZ ;  /* 0x00000032040778a4 */ /* 0x000fc8000f8e02ff */
[----:B------:R-:W-:-:S09]  /*a7d0*/  ULEA UR7, UR7, UR11, 0x2 ;  /* 0x0000000b07077291 */ /* 0x000fd2000f8e10ff */
[----:B------:R-:W1:Y:S04]  /*a7e0*/  LDL.64 R16, [UR7] ;  /* 0x00000007ff107983 */ /* 0x000e680008100a00 */
[----:B0---4-:R-:W4:Y:S04]  /*a7f0*/  LDL.64 R8, [UR7+0x8] ;  /* 0x00000807ff087983 */ /* 0x011f280008100a00 */
[----:B------:R-:W5:Y:S04]  /*a800*/  LDL.64 R10, [UR7+0x10] ;  /* 0x00001007ff0a7983 */ /* 0x000f680008100a00 */
[----:B------:R-:W5:Y:S01]  /*a810*/  LDL.64 R14, [UR7+0x18] ;  /* 0x00001807ff0e7983 */ /* 0x000f620008100a00 */
[----:B------:R-:W-:-:S03]  /*a820*/  IMAD.U32 R13, RZ, RZ, UR4 ;  /* 0x00000004ff0d7e24 */ /* 0x000fc6000f8e00ff */
[----:B------:R-:W5:Y:S01]  /*a830*/  LDL.64 R24, [UR7+0x28] ;  /* 0x00002807ff187983 */ /* 0x000f620008100a00 */
[----:B------:R-:W-:-:S03]  /*a840*/  IMAD R28, R13, 0x620, R0 ;  /* 0x000006200d1c7824 */ /* 0x000fc600078e0200 */
[----:B------:R-:W5:Y:S02]  /*a850*/  LDL.64 R12, [UR7+0x30] ;  /* 0x00003007ff0c7983 */ /* 0x000f640008100a00 */
[----:B------:R-:W-:-:S05]  /*a860*/  LEA R28, R28, UR8, 0x2 ;  /* 0x000000081c1c7c11 */ /* 0x000fca000f8e10ff */
[----:B------:R-:W1:Y:S04]  /*a870*/  LDS.64 R18, [R28] ;  /* 0x000000001c127984 */ /* 0x000e680000000a00 */
[----:B------:R-:W2:Y:S04]  /*a880*/  LDS.64 R20, [R28+0x80] ;  /* 0x000080001c147984 */ /* 0x000ea80000000a00 */
[----:B------:R-:W3:Y:S01]  /*a890*/  LDS.64 R22, [R28+0x100] ;  /* 0x000100001c167984 */ /* 0x000ee20000000a00 */
[----:B-1----:R-:W-:Y:S01]  /*a8a0*/  FFMA R27, R2, R18, R16 ;  /* 0x00000012021b7223 */ /* 0x002fe20000000010 */
[----:B------:R-:W-:-:S02]  /*a8b0*/  FFMA R16, R3, R19, R17 ;  /* 0x0000001303107223 */ /* 0x000fc40000000011 */
[----:B------:R-:W0:Y:S01]  /*a8c0*/  LDS.64 R18, [R28+0x180] ;  /* 0x000180001c127984 */ /* 0x000e220000000a00 */
[----:B--2---:R-:W-:Y:S01]  /*a8d0*/  FFMA R27, R4, R20, R27 ;  /* 0x00000014041b7223 */ /* 0x004fe2000000001b */
[----:B------:R-:W-:-:S03]  /*a8e0*/  FFMA R16, R5, R21, R16 ;  /* 0x0000001505107223 */ /* 0x000fc60000000010 */
[----:B---3--:R-:W-:Y:S01]  /*a8f0*/  FFMA R26, R6, R22, R27 ;  /* 0x00000016061a7223 */ /* 0x008fe2000000001b */
[----:B------:R-:W-:Y:S02]  /*a900*/  FFMA R27, R7, R23, R16 ;  /* 0x00000017071b7223 */ /* 0x000fe40000000010 */
[----:B------:R-:W2:Y:S01]  /*a910*/  LDL.64 R16, [UR7+0x38] ;  /* 0x00003807ff107983 */ /* 0x000ea20008100a00 */
[----:B----4-:R-:W-:Y:S01]  /*a920*/  FFMA R8, R2, R20, R8 ;  /* 0x0000001402087223 */ /* 0x010fe20000000008 */
[----:B------:R-:W-:-:S03]  /*a930*/  FFMA R20, R3, R21, R9 ;  /* 0x0000001503147223 */ /* 0x000fc60000000009 */
[----:B------:R-:W-:Y:S01]  /*a940*/  FFMA R9, R4, R22, R8 ;  /* 0x0000001604097223 */ /* 0x000fe20000000008 */
[----:B------:R-:W-:-:S03]  /*a950*/  FFMA R20, R5, R23, R20 ;  /* 0x0000001705147223 */ /* 0x000fc60000000014 */
[----:B0-----:R-:W-:Y:S01]  /*a960*/  FFMA R8, R6, R18, R9 ;  /* 0x0000001206087223 */ /* 0x001fe20000000009 */
[----:B------:R-:W-:Y:S01]  /*a970*/  FFMA R9, R7, R19, R20 ;  /* 0x0000001307097223 */ /* 0x000fe20000000014 */
[----:B------:R5:W-:Y:S04]  /*a980*/  STL.64 [UR7], R26 ;  /* 0x0000001aff007987 */ /* 0x000be80008100a07 */
[----:B------:R-:W-:Y:S04]  /*a990*/  STL.64 [UR7+0x8], R8 ;  /* 0x00000808ff007987 */ /* 0x000fe80008100a07 */
[----:B------:R-:W0:Y:S01]  /*a9a0*/  LDS.64 R8, [R28+0x200] ;  /* 0x000200001c087984 */ /* 0x000e220000000a00 */
[----:B-----5:R-:W-:Y:S01]  /*a9b0*/  FFMA R27, R2, R22, R10 ;  /* 0x00000016021b7223 */ /* 0x020fe2000000000a */
[----:B------:R-:W-:-:S02]  /*a9c0*/  FFMA R10, R3, R23, R11 ;  /* 0x00000017030a7223 */ /* 0x000fc4000000000b */
[----:B------:R-:W3:Y:S01]  /*a9d0*/  LDL.64 R20, [UR7+0x40] ;  /* 0x00004007ff147983 */ /* 0x000ee20008100a00 */
[-C--:B------:R-:W-:Y:S01]  /*a9e0*/  FFMA R27, R4, R18.reuse, R27 ;  /* 0x00000012041b7223 */ /* 0x080fe2000000001b */
[----:B------:R-:W-:Y:S01]  /*a9f0*/  FFMA R10, R5, R19, R10 ;  /* 0x00000013050a7223 */ /* 0x000fe2000000000a */
[----:B------:R-:W-:Y:S01]  /*aa00*/  FFMA R14, R2, R18, R14 ;  /* 0x00000012020e7223 */ /* 0x000fe2000000000e */
[----:B------:R-:W-:Y:S01]  /*aa10*/  LDS.64 R22, [R28+0x380] ;  /* 0x000380001c167984 */ /* 0x000fe20000000a00 */
[-C--:B0-----:R-:W-:Y:S01]  /*aa20*/  FFMA R26, R6, R8.reuse, R27 ;  /* 0x00000008061a7223 */ /* 0x081fe2000000001b */
[----:B------:R-:W-:Y:S02]  /*aa30*/  FFMA R27, R7, R9, R10 ;  /* 0x00000009071b7223 */ /* 0x000fe4000000000a */
[----:B------:R-:W0:Y:S01]  /*aa40*/  LDS.64 R10, [R28+0x280] ;  /* 0x000280001c0a7984 */ /* 0x000e220000000a00 */
[----:B------:R-:W-:Y:S01]  /*aa50*/  FFMA R18, R3, R19, R15 ;  /* 0x0000001303127223 */ /* 0x000fe2000000000f */
[----:B------:R-:W-:-:S03]  /*aa60*/  FFMA R15, R4, R8, R14 ;  /* 0x00000008040f7223 */ /* 0x000fc6000000000e */
[----:B------:R-:W-:Y:S01]  /*aa70*/  FFMA R18, R5, R9, R18 ;  /* 0x0000000905127223 */ /* 0x000fe20000000012 */
[----:B0-----:R-:W-:-:S03]  /*aa80*/  FFMA R14, R6, R10, R15 ;  /* 0x0000000a060e7223 */ /* 0x001fc6000000000f */
[----:B------:R-:W-:Y:S02]  /*aa90*/  FFMA R15, R7, R11, R18 ;  /* 0x0000000b070f7223 */ /* 0x000fe40000000012 */
[----:B------:R-:W-:Y:S04]  /*aaa0*/  LDS.64 R18, [R28+0x480] ;  /* 0x000480001c127984 */ /* 0x000fe80000000a00 */
[----:B------:R-:W-:Y:S04]  /*aab0*/  STL.64 [UR7+0x18], R14 ;  /* 0x0000180eff007987 */ /* 0x000fe80008100a07 */
[----:B------:R-:W0:Y:S04]  /*aac0*/  LDS.64 R14, [R28+0x400] ;  /* 0x000400001c0e7984 */ /* 0x000e280000000a00 */
[----:B------:R1:W-:Y:S02]  /*aad0*/  STL.64 [UR7+0x10], R26 ;  /* 0x0000101aff007987 */ /* 0x0003e40008100a07 */
[----:B-1----:R-:W-:Y:S01]  /*aae0*/  FFMA R27, R2, R22, R24 ;  /* 0x00000016021b7223 */ /* 0x002fe20000000018 */
[----:B------:R-:W-:-:S02]  /*aaf0*/  FFMA R22, R3, R23, R25 ;  /* 0x0000001703167223 */ /* 0x000fc40000000019 */
[----:B------:R-:W1:Y:S01]  /*ab00*/  LDS.64 R24, [R28+0x500] ;  /* 0x000500001c187984 */ /* 0x000e620000000a00 */
[----:B0-----:R-:W-:Y:S01]  /*ab10*/  FFMA R27, R4, R14, R27 ;  /* 0x0000000e041b7223 */ /* 0x001fe2000000001b */
[----:B------:R-:W-:-:S03]  /*ab20*/  FFMA R22, R5, R15, R22 ;  /* 0x0000000f05167223 */ /* 0x000fc60000000016 */
[----:B------:R-:W-:Y:S01]  /*ab30*/  FFMA R26, R6, R18, R27 ;  /* 0x00000012061a7223 */ /* 0x000fe2000000001b */
[----:B------:R-:W-:Y:S02]  /*ab40*/  FFMA R27, R7, R19, R22 ;  /* 0x00000013071b7223 */ /* 0x000fe40000000016 */
[----:B------:R-:W4:Y:S01]  /*ab50*/  LDL.64 R22, [UR7+0x50] ;  /* 0x00005007ff167983 */ /* 0x000f220008100a00 */
[----:B------:R-:W-:Y:S01]  /*ab60*/  FFMA R12, R2, R14, R12 ;  /* 0x0000000e020c7223 */ /* 0x000fe2000000000c */
[----:B------:R-:W-:-:S03]  /*ab70*/  FFMA R14, R3, R15, R13 ;  /* 0x0000000f030e7223 */ /* 0x000fc6000000000d */
[----:B------:R-:W-:Y:S01]  /*ab80*/  FFMA R13, R4, R18, R12 ;  /* 0x00000012040d7223 */ /* 0x000fe2000000000c */
[----:B------:R-:W-:-:S03]  /*ab90*/  FFMA R14, R5, R19, R14 ;  /* 0x00000013050e7223 */ /* 0x000fc6000000000e */
[----:B-1----:R-:W-:Y:S01]  /*aba0*/  FFMA R12, R6, R24, R13 ;  /* 0x00000018060c7223 */ /* 0x002fe2000000000d */
[----:B------:R-:W-:Y:S02]  /*abb0*/  FFMA R13, R7, R25, R14 ;  /* 0x00000019070d7223 */ /* 0x000fe4000000000e */
[----:B------:R-:W0:Y:S04]  /*abc0*/  LDS.64 R14, [R28+0x580] ;  /* 0x000580001c0e7984 */ /* 0x000e280000000a00 */
[----:B------:R1:W-:Y:S04]  /*abd0*/  STL.64 [UR7+0x30], R12 ;  /* 0x0000300cff007987 */ /* 0x0003e80008100a07 */
[----:B-1----:R-:W5:Y:S04]  /*abe0*/  LDL.64 R12, [UR7+0x58] ;  /* 0x00005807ff0c7983 */ /* 0x002f680008100a00 */
[----:B------:R2:W-:Y:S02]  /*abf0*/  STL.64 [UR7+0x28], R26 ;  /* 0x0000281aff007987 */ /* 0x0005e40008100a07 */
[----:B--2---:R-:W-:Y:S01]  /*ac00*/  FFMA R27, R2, R18, R16 ;  /* 0x00000012021b7223 */ /* 0x004fe20000000010 */
[----:B------:R-:W-:-:S02]  /*ac10*/  FFMA R16, R3, R19, R17 ;  /* 0x0000001303107223 */ /* 0x000fc40000000011 */
[----:B------:R-:W1:Y:S01]  /*ac20*/  LDS.64 R18, [R28+0x600] ;  /* 0x000600001c127984 */ /* 0x000e620000000a00 */
[----:B------:R-:W-:Y:S01]  /*ac30*/  FFMA R27, R4, R24, R27 ;  /* 0x00000018041b7223 */ /* 0x000fe2000000001b */
[----:B------:R-:W-:-:S03]  /*ac40*/  FFMA R16, R5, R25, R16 ;  /* 0x0000001905107223 */ /* 0x000fc60000000010 */
[----:B0-----:R-:W-:Y:S01]  /*ac50*/  FFMA R26, R6, R14, R27 ;  /* 0x0000000e061a7223 */ /* 0x001fe2000000001b */
[----:B------:R-:W-:Y:S02]  /*ac60*/  FFMA R27, R7, R15, R16 ;  /* 0x0000000f071b7223 */ /* 0x000fe40000000010 */
[----:B------:R-:W2:Y:S01]  /*ac70*/  LDL.64 R16, [UR7+0x60] ;  /* 0x00006007ff107983 */ /* 0x000ea20008100a00 */
[----:B---3--:R-:W-:Y:S01]  /*ac80*/  FFMA R20, R2, R24, R20 ;  /* 0x0000001802147223 */ /* 0x008fe20000000014 */
[----:B------:R-:W-:-:S03]  /*ac90*/  FFMA R24, R3, R25, R21 ;  /* 0x0000001903187223 */ /* 0x000fc60000000015 */
[----:B------:R-:W-:Y:S01]  /*aca0*/  FFMA R21, R4, R14, R20 ;  /* 0x0000000e04157223 */ /* 0x000fe20000000014 */
[----:B------:R-:W-:-:S03]  /*acb0*/  FFMA R24, R5, R15, R24 ;  /* 0x0000000f05187223 */ /* 0x000fc60000000018 */
[----:B-1----:R-:W-:Y:S01]  /*acc0*/  FFMA R20, R6, R18, R21 ;  /* 0x0000001206147223 */ /* 0x002fe20000000015 */
[----:B------:R-:W-:Y:S02]  /*acd0*/  FFMA R21, R7, R19, R24 ;  /* 0x0000001307157223 */ /* 0x000fe40000000018 */
[----:B------:R-:W4:Y:S04]  /*ace0*/  LDS.64 R24, [R28+0x700] ;  /* 0x000700001c187984 */ /* 0x000f280000000a00 */
[----:B------:R0:W-:Y:S04]  /*acf0*/  STL.64 [UR7+0x40], R20 ;  /* 0x00004014ff007987 */ /* 0x0001e80008100a07 */
[----:B0-----:R-:W3:Y:S04]  /*ad00*/  LDL.64 R20, [UR7+0x20] ;  /* 0x00002007ff147983 */ /* 0x001ee80008100a00 */
[----:B------:R4:W-:Y:S02]  /*ad10*/  STL.64 [UR7+0x38], R26 ;  /* 0x0000381aff007987 */ /* 0x0009e40008100a07 */
[----:B----4-:R-:W-:Y:S01]  /*ad20*/  FFMA R26, R2, R24, R22 ;  /* 0x00000018021a7223 */ /* 0x010fe20000000016 */
[----:B------:R-:W-:-:S02]  /*ad30*/  FFMA R27, R3, R25, R23 ;  /* 0x00000019031b7223 */ /* 0x000fc40000000017 */
[----:B------:R-:W0:Y:S04]  /*ad40*/  LDS.64 R22, [R28+0x780] ;  /* 0x000780001c167984 */ /* 0x000e280000000a00 */
[----:B------:R-:W1:Y:S01]  /*ad50*/  LDS.64 R24, [R28+0x800] ;  /* 0x000800001c187984 */ /* 0x000e620000000a00 */
[----:B0-----:R-:W-:Y:S01]  /*ad60*/  FFMA R26, R4, R22, R26 ;  /* 0x00000016041a7223 */ /* 0x001fe2000000001a */
[----:B------:R-:W-:-:S03]  /*ad70*/  FFMA R27, R5, R23, R27 ;  /* 0x00000017051b7223 */ /* 0x000fc6000000001b */
[----:B-1----:R-:W-:Y:S01]  /*ad80*/  FFMA R26, R6, R24, R26 ;  /* 0x00000018061a7223 */ /* 0x002fe2000000001a */
[----:B------:R-:W-:Y:S01]  /*ad90*/  FFMA R27, R7, R25, R27 ;  /* 0x00000019071b7223 */ /* 0x000fe2000000001b */
[----:B-----5:R-:W-:-:S04]  /*ada0*/  FFMA R22, R2, R22, R12 ;  /* 0x0000001602167223 */ /* 0x020fc8000000000c */
[----:B------:R0:W-:Y:S02]  /*adb0*/  STL.64 [UR7+0x50], R26 ;  /* 0x0000501aff007987 */ /* 0x0001e40008100a07 */
[----:B0-----:R-:W-:Y:S02]  /*adc0*/  FFMA R26, R3, R23, R13 ;  /* 0x00000017031a7223 */ /* 0x001fe4000000000d */
[----:B------:R-:W0:Y:S01]  /*add0*/  LDS.64 R12, [R28+0x880] ;  /* 0x000880001c0c7984 */ /* 0x000e220000000a00 */
[----:B------:R-:W-:Y:S01]  /*ade0*/  FFMA R23, R4, R24, R22 ;  /* 0x0000001804177223 */ /* 0x000fe20000000016 */
[----:B------:R-:W-:-:S03]  /*adf0*/  FFMA R26, R5, R25, R26 ;  /* 0x00000019051a7223 */ /* 0x000fc6000000001a */
[----:B0-----:R-:W-:Y:S01]  /*ae00*/  FFMA R22, R6, R12, R23 ;  /* 0x0000000c06167223 */ /* 0x001fe20000000017 */
[----:B------:R-:W-:-:S05]  /*ae10*/  FFMA R23, R7, R13, R26 ;  /* 0x0000000d07177223 */ /* 0x000fca000000001a */
[----:B------:R-:W-:Y:S04]  /*ae20*/  STL.64 [UR7+0x58], R22 ;  /* 0x00005816ff007987 */ /* 0x000fe80008100a07 */
[----:B------:R-:W0:Y:S01]  /*ae30*/  LDS.64 R22, [R28+0x900] ;  /* 0x000900001c167984 */ /* 0x000e220000000a00 */
[----:B--2---:R-:W-:Y:S01]  /*ae40*/  FFMA R16, R2, R24, R16 ;  /* 0x0000001802107223 */ /* 0x004fe20000000010 */
[----:B------:R-:W-:-:S04]  /*ae50*/  FFMA R24, R3, R25, R17 ;  /* 0x0000001903187223 */ /* 0x000fc80000000011 */
[----:B------:R-:W-:-:S04]  /*ae60*/  FFMA R24, R5, R13, R24 ;  /* 0x0000000d05187223 */ /* 0x000fc80000000018 */
[----:B0-----:R-:W-:Y:S02]  /*ae70*/  FFMA R27, R7, R23, R24 ;  /* 0x00000017071b7223 */ /* 0x001fe40000000018 */
[----:B------:R-:W2:Y:S01]  /*ae80*/  LDL.64 R24, [UR7+0x68] ;  /* 0x00006807ff187983 */ /* 0x000ea20008100a00 */
[----:B------:R-:W-:-:S04]  /*ae90*/  FFMA R17, R4, R12, R16 ;  /* 0x0000000c04117223 */ /* 0x000fc80000000010 */
[----:B------:R-:W-:Y:S02]  /*aea0*/  FFMA R26, R6, R22, R17 ;  /* 0x00000016061a7223 */ /* 0x000fe40000000011 */
[----:B------:R-:W4:Y:S04]  /*aeb0*/  LDL.64 R16, [UR7+0x48] ;  /* 0x00004807ff107983 */ /* 0x000f280008100a00 */
[----:B------:R0:W-:Y:S01]  /*aec0*/  STL.64 [UR7+0x60], R26 ;  /* 0x0000601aff007987 */ /* 0x0001e20008100a07 */
[----:B---3--:R-:W-:Y:S01]  /*aed0*/  FFMA R20, R2, R8, R20 ;  /* 0x0000000802147223 */ /* 0x008fe20000000014 */
[----:B0-----:R-:W-:Y:S02]  /*aee0*/  FFMA R26, R3, R9, R21 ;  /* 0x00000009031a7223 */ /* 0x001fe40000000015 */
[----:B------:R-:W3:Y:S01]  /*aef0*/  LDL.64 R8, [UR7+0x70] ;  /* 0x00007007ff087983 */ /* 0x000ee20008100a00 */
[----:B------:R-:W-:-:S03]  /*af00*/  FFMA R10, R4, R10, R20 ;  /* 0x0000000a040a7223 */ /* 0x000fc60000000014 */
[----:B------:R-:W5:Y:S01]  /*af10*/  LDL.64 R20, [UR7+0x78] ;  /* 0x00007807ff147983 */ /* 0x000f620008100a00 */
[----:B--2---:R-:W-:Y:S01]  /*af20*/  FFMA R24, R2, R12, R24 ;  /* 0x0000000c02187223 */ /* 0x004fe20000000018 */
[----:B------:R-:W-:Y:S02]  /*af30*/  FFMA R27, R3, R13, R25 ;  /* 0x0000000d031b7223 */ /* 0x000fe40000000019 */
[----:B------:R-:W0:Y:S01]  /*af40*/  LDS.64 R12, [R28+0x980] ;  /* 0x000980001c0c7984 */ /* 0x000e220000000a00 */
[----:B------:R-:W-:Y:S01]  /*af50*/  FFMA R25, R4, R22, R24 ;  /* 0x0000001604197223 */ /* 0x000fe20000000018 */
[----:B------:R-:W-:Y:S01]  /*af60*/  FFMA R27, R5, R23, R27 ;  /* 0x00000017051b7223 */ /* 0x000fe2000000001b */
[----:B----4-:R-:W-:Y:S02]  /*af70*/  FFMA R16, R2, R14, R16 ;  /* 0x0000000e02107223 */ /* 0x010fe40000000010 */
[----:B0-----:R-:W-:Y:S01]  /*af80*/  FFMA R24, R6, R12, R25 ;  /* 0x0000000c06187223 */ /* 0x001fe20000000019 */
[----:B------:R-:W-:Y:S01]  /*af90*/  FFMA R25, R7, R13, R27 ;  /* 0x0000000d07197223 */ /* 0x000fe2000000001b */
[----:B------:R-:W-:-:S02]  /*afa0*/  FFMA R27, R3, R15, R17 ;  /* 0x0000000f031b7223 */ /* 0x000fc40000000011 */
[----:B------:R-:W5:Y:S01]  /*afb0*/  LDS.64 R14, [R28+0xa80] ;  /* 0x000a80001c0e7984 */ /* 0x000f620000000a00 */
[----:B------:R-:W-:-:S03]  /*afc0*/  FFMA R18, R4, R18, R16 ;  /* 0x0000001204127223 */ /* 0x000fc60000000010 */
[----:B------:R0:W-:Y:S04]  /*afd0*/  STL.64 [UR7+0x68], R24 ;  /* 0x00006818ff007987 */ /* 0x0001e80008100a07 */
[----:B0-----:R-:W2:Y:S01]  /*afe0*/  LDL.64 R24, [UR7+0x80] ;  /* 0x00008007ff187983 */ /* 0x001ea20008100a00 */
[C---:B-----5:R-:W-:Y:S01]  /*aff0*/  FFMA R17, R2.reuse, R14, R20 ;  /* 0x0000000e02117223 */ /* 0x060fe20000000014 */
[----:B------:R-:W-:Y:S02]  /*b000*/  FFMA R16, R3, R15, R21 ;  /* 0x0000000f03107223 */ /* 0x000fe40000000015 */
[----:B------:R-:W0:Y:S04]  /*b010*/  LDS.64 R20, [R28+0xb00] ;  /* 0x000b00001c147984 */ /* 0x000e280000000a00 */
[----:B------:R-:W1:Y:S01]  /*b020*/  LDS.64 R14, [R28+0xb80] ;  /* 0x000b80001c0e7984 */ /* 0x000e620000000a00 */
[----:B---3--:R-:W-:Y:S01]  /*b030*/  FFMA R8, R2, R22, R8 ;  /* 0x0000001602087223 */ /* 0x008fe20000000008 */
[----:B0-----:R-:W-:Y:S01]  /*b040*/  FFMA R17, R4, R20, R17 ;  /* 0x0000001404117223 */ /* 0x001fe20000000011 */
[----:B------:R-:W-:-:S03]  /*b050*/  FFMA R22, R5, R21, R16 ;  /* 0x0000001505167223 */ /* 0x000fc60000000010 */
[----:B-1----:R-:W-:Y:S01]  /*b060*/  FFMA R16, R6, R14, R17 ;  /* 0x0000000e06107223 */ /* 0x002fe20000000011 */
[----:B------:R-:W-:-:S05]  /*b070*/  FFMA R17, R7, R15, R22 ;  /* 0x0000000f07117223 */ /* 0x000fca0000000016 */
[----:B------:R0:W-:Y:S04]  /*b080*/  STL.64 [UR7+0x78], R16 ;  /* 0x00007810ff007987 */ /* 0x0001e80008100a07 */
[----:B0-----:R-:W3:Y:S01]  /*b090*/  LDL.64 R16, [UR7+0x88] ;  /* 0x00008807ff107983 */ /* 0x001ee20008100a00 */
[----:B------:R-:W-:Y:S01]  /*b0a0*/  FFMA R12, R4, R12, R8 ;  /* 0x0000000c040c7223 */ /* 0x000fe20000000008 */
[----:B--2---:R-:W-:Y:S01]  /*b0b0*/  FFMA R24, R2, R20, R24 ;  /* 0x0000001402187223 */ /* 0x004fe20000000018 */
[----:B------:R-:W-:Y:S02]  /*b0c0*/  FFMA R22, R3, R21, R25 ;  /* 0x0000001503167223 */ /* 0x000fe40000000019 */
[----:B------:R-:W0:Y:S01]  /*b0d0*/  LDS.64 R20, [R28+0xc00] ;  /* 0x000c00001c147984 */ /* 0x000e220000000a00 */
[----:B------:R-:W-:Y:S01]  /*b0e0*/  FFMA R25, R4, R14, R24 ;  /* 0x0000000e04197223 */ /* 0x000fe20000000018 */
[----:B------:R-:W-:-:S03]  /*b0f0*/  FFMA R22, R5, R15, R22 ;  /* 0x0000000f05167223 */ /* 0x000fc60000000016 */
[----:B0-----:R-:W-:Y:S01]  /*b100*/  FFMA R24, R6, R20, R25 ;  /* 0x0000001406187223 */ /* 0x001fe20000000019 */
[----:B------:R-:W-:Y:S01]  /*b110*/  FFMA R25, R7, R21, R22 ;  /* 0x0000001507197223 */ /* 0x000fe20000000016 */
[----:B---3--:R-:W-:Y:S01]  /*b120*/  FFMA R16, R2, R14, R16 ;  /* 0x0000000e02107223 */ /* 0x008fe20000000010 */
[----:B------:R-:W-:Y:S02]  /*b130*/  FFMA R22, R3, R15, R17 ;  /* 0x0000000f03167223 */ /* 0x000fe40000000011 */
[----:B------:R-:W0:Y:S01]  /*b140*/  LDS.64 R14, [R28+0xc80] ;  /* 0x000c80001c0e7984 */ /* 0x000e220000000a00 */
[----:B------:R-:W-:Y:S01]  /*b150*/  FFMA R17, R4, R20, R16 ;  /* 0x0000001404117223 */ /* 0x000fe20000000010 */
[----:B------:R-:W-:-:S03]  /*b160*/  FFMA R22, R5, R21, R22 ;  /* 0x0000001505167223 */ /* 0x000fc60000000016 */
[----:B0-----:R-:W-:Y:S01]  /*b170*/  FFMA R16, R6, R14, R17 ;  /* 0x0000000e06107223 */ /* 0x001fe20000000011 */
[----:B------:R-:W-:-:S05]  /*b180*/  FFMA R17, R7, R15, R22 ;  /* 0x0000000f07117223 */ /* 0x000fca0000000016 */
[----:B------:R0:W-:Y:S04]  /*b190*/  STL.64 [UR7+0x88], R16 ;  /* 0x00008810ff007987 */ /* 0x0001e80008100a07 */
[----:B0-----:R-:W2:Y:S04]  /*b1a0*/  LDL.64 R16, [UR7+0x90] ;  /* 0x00009007ff107983 */ /* 0x001ea80008100a00 */
[----:B------:R0:W-:Y:S02]  /*b1b0*/  STL.64 [UR7+0x80], R24 ;  /* 0x00008018ff007987 */ /* 0x0001e40008100a07 */
[----:B0-----:R-:W-:-:S02]  /*b1c0*/  FFMA R24, R3, R23, R9 ;  /* 0x0000001703187223 */ /* 0x001fc40000000009 */
[----:B------:R-:W3:Y:S04]  /*b1d0*/  LDL.64 R22, [UR7+0x98] ;  /* 0x00009807ff167983 */ /* 0x000ee80008100a00 */
[----:B------:R-:W4:Y:S01]  /*b1e0*/  LDL.64 R8, [UR7+0xa0] ;  /* 0x0000a007ff087983 */ /* 0x000f220008100a00 */
[----:B--2---:R-:W-:Y:S01]  /*b1f0*/  FFMA R25, R2, R20, R16 ;  /* 0x0000001402197223 */ /* 0x004fe20000000010 */
[----:B------:R-:W-:Y:S02]  /*b200*/  FFMA R20, R3, R21, R17 ;  /* 0x0000001503147223 */ /* 0x000fe40000000011 */
[----:B------:R-:W0:Y:S01]  /*b210*/  LDS.64 R16, [R28+0xd00] ;  /* 0x000d00001c107984 */ /* 0x000e220000000a00 */
[-C--:B------:R-:W-:Y:S01]  /*b220*/  FFMA R25, R4, R14.reuse, R25 ;  /* 0x0000000e04197223 */ /* 0x080fe20000000019 */
[----:B------:R-:W-:Y:S01]  /*b230*/  FFMA R21, R5, R15, R20 ;  /* 0x0000000f05157223 */ /* 0x000fe20000000014 */
[----:B---3--:R-:W-:-:S02]  /*b240*/  FFMA R22, R2, R14, R22 ;  /* 0x0000000e02167223 */ /* 0x008fc40000000016 */
[-C--:B0-----:R-:W-:Y:S01]  /*b250*/  FFMA R20, R6, R16.reuse, R25 ;  /* 0x0000001006147223 */ /* 0x081fe20000000019 */
[C---:B------:R-:W-:Y:S02]  /*b260*/  FFMA R25, R3.reuse, R15, R23 ;  /* 0x0000000f03197223 */ /* 0x040fe40000000017 */
[----:B------:R-:W4:Y:S01]  /*b270*/  LDS.64 R14, [R28+0xe00] ;  /* 0x000e00001c0e7984 */ /* 0x000f220000000a00 */
[----:B------:R-:W-:Y:S01]  /*b280*/  FFMA R16, R4, R16, R22 ;  /* 0x0000001004107223 */ /* 0x000fe20000000016 */
[----:B----4-:R-:W-:Y:S01]  /*b290*/  FFMA R23, R2, R14, R8 ;  /* 0x0000000e02177223 */ /* 0x010fe20000000008 */
[----:B------:R-:W-:Y:S02]  /*b2a0*/  FFMA R22, R3, R15, R9 ;  /* 0x0000000f03167223 */ /* 0x000fe40000000009 */
[----:B------:R-:W0:Y:S04]  /*b2b0*/  LDS.64 R14, [R28+0xe80] ;  /* 0x000e80001c0e7984 */ /* 0x000e280000000a00 */
[----:B------:R-:W1:Y:S01]  /*b2c0*/  LDS.64 R8, [R28+0xf00] ;  /* 0x000f00001c087984 */ /* 0x000e620000000a00 */
[----:B------:R-:W-:-:S05]  /*b2d0*/  FFMA R21, R7, R17, R21 ;  /* 0x0000001107157223 */ /* 0x000fca0000000015 */
[----:B------:R1:W-:Y:S01]  /*b2e0*/  STL.64 [UR7+0x90], R20 ;  /* 0x00009014ff007987 */ /* 0x0003e20008100a07 */
[----:B0-----:R-:W-:Y:S01]  /*b2f0*/  FFMA R23, R4, R14, R23 ;  /* 0x0000000e04177223 */ /* 0x001fe20000000017 */
[----:B------:R-:W-:-:S03]  /*b300*/  FFMA R22, R5, R15, R22 ;  /* 0x0000000f05167223 */ /* 0x000fc60000000016 */
[----:B-1----:R-:W-:Y:S01]  /*b310*/  FFMA R20, R6, R8, R23 ;  /* 0x0000000806147223 */ /* 0x002fe20000000017 */
[----:B------:R-:W-:-:S05]  /*b320*/  FFMA R21, R7, R9, R22 ;  /* 0x0000000907157223 */ /* 0x000fca0000000016 */
[----:B------:R0:W-:Y:S04]  /*b330*/  STL.64 [UR7+0xa0], R20 ;  /* 0x0000a014ff007987 */ /* 0x0001e80008100a07 */
[----:B0-----:R-:W2:Y:S02]  /*b340*/  LDL.64 R20, [UR7+0xa8] ;  /* 0x0000a807ff147983 */ /* 0x001ea40008100a00 */
[----:B--2---:R-:W-:Y:S01]  /*b350*/  FFMA R23, R2, R14, R20 ;  /* 0x0000000e02177223 */ /* 0x004fe20000000014 */
[----:B------:R-:W-:Y:S02]  /*b360*/  FFMA R22, R3, R15, R21 ;  /* 0x0000000f03167223 */ /* 0x000fe40000000015 */
[----:B------:R-:W0:Y:S01]  /*b370*/  LDS.64 R14, [R28+0xf80] ;  /* 0x000f80001c0e7984 */ /* 0x000e220000000a00 */
[----:B------:R-:W-:Y:S01]  /*b380*/  FFMA R23, R4, R8, R23 ;  /* 0x0000000804177223 */ /* 0x000fe20000000017 */
[----:B------:R-:W-:-:S03]  /*b390*/  FFMA R22, R5, R9, R22 ;  /* 0x0000000905167223 */ /* 0x000fc60000000016 */
[----:B0-----:R-:W-:Y:S01]  /*b3a0*/  FFMA R20, R6, R14, R23 ;  /* 0x0000000e06147223 */ /* 0x001fe20000000017 */
        /* <DEDUP_REMOVED lines=17> */
[C---:B0-----:R-:W-:Y:S01]  /*b4c0*/  FFMA R20, R6.reuse, R14, R23 ;  /* 0x0000000e06147223 */ /* 0x041fe20000000017 */
[----:B------:R-:W-:Y:S02]  /*b4d0*/  FFMA R21, R7, R15, R22 ;  /* 0x0000000f07157223 */ /* 0x000fe40000000016 */
[----:B------:R-:W0:Y:S04]  /*b4e0*/  LDS.64 R22, [R28+0x300] ;  /* 0x000300001c167984 */ /* 0x000e280000000a00 */
[----:B------:R1:W-:Y:S04]  /*b4f0*/  STL.64 [UR7+0xb8], R20 ;  /* 0x0000b814ff007987 */ /* 0x0003e80008100a07 */
[----:B-1----:R-:W2:Y:S01]  /*b500*/  LDL.64 R20, [UR7+0xc0] ;  /* 0x0000c007ff147983 */ /* 0x002ea20008100a00 */
[C---:B------:R-:W-:Y:S01]  /*b510*/  FFMA R26, R5.reuse, R11, R26 ;  /* 0x0000000b051a7223 */ /* 0x040fe2000000001a */
[C---:B------:R-:W-:Y:S01]  /*b520*/  FFMA R24, R5.reuse, R13, R24 ;  /* 0x0000000d05187223 */ /* 0x040fe20000000018 */
[C---:B------:R-:W-:Y:S01]  /*b530*/  FFMA R25, R5.reuse, R17, R25 ;  /* 0x0000001105197223 */ /* 0x040fe20000000019 */
[----:B0-----:R-:W-:Y:S01]  /*b540*/  FFMA R22, R6, R22, R10 ;  /* 0x0000001606167223 */ /* 0x001fe2000000000a */
[----:B------:R-:W-:Y:S01]  /*b550*/  FFMA R27, R5, R19, R27 ;  /* 0x00000013051b7223 */ /* 0x000fe2000000001b */
[----:B------:R-:W-:-:S05]  /*b560*/  FFMA R23, R7, R23, R26 ;  /* 0x0000001707177223 */ /* 0x000fca000000001a */
[----:B------:R-:W-:Y:S01]  /*b570*/  STL.64 [UR7+0x20], R22 ;  /* 0x00002016ff007987 */ /* 0x000fe20008100a07 */
[----:B------:R-:W-:Y:S02]  /*b580*/  UPLOP3.LUT UP1, UPT, UPT, UPT, UP0, 0x80, 0x8 ;  /* 0x000000000008789c */ /* 0x000fe40003f2f000 */
[----:B------:R-:W-:Y:S01]  /*b590*/  UPLOP3.LUT UP0, UPT, UPT, UPT, UPT, 0x40, 0x4 ;  /* 0x000000000004789c */ /* 0x000fe20003f0e870 */
[----:B------:R-:W-:Y:S01]  /*b5a0*/  UMOV UR4, 0x1 ;  /* 0x0000000100047882 */ /* 0x000fe20000000000 */
[----:B--2---:R-:W-:Y:S01]  /*b5b0*/  FFMA R11, R2, R8, R20 ;  /* 0x00000008020b7223 */ /* 0x004fe20000000014 */
[----:B------:R-:W-:Y:S02]  /*b5c0*/  FFMA R8, R3, R9, R21 ;  /* 0x0000000903087223 */ /* 0x000fe40000000015 */
[----:B------:R-:W0:Y:S01]  /*b5d0*/  LDS.64 R20, [R28+0x1100] ;  /* 0x001100001c147984 */ /* 0x000e220000000a00 */
[----:B------:R-:W-:Y:S01]  /*b5e0*/  FFMA R13, R4, R14, R11 ;  /* 0x0000000e040d7223 */ /* 0x000fe2000000000b */
[----:B------:R-:W-:-:S02]  /*b5f0*/  FFMA R17, R5, R15, R8 ;  /* 0x0000000f05117223 */ /* 0x000fc40000000008 */
[----:B------:R-:W1:Y:S04]  /*b600*/  LDS.64 R8, [R28+0x680] ;  /* 0x000680001c087984 */ /* 0x000e680000000a00 */
[----:B------:R-:W2:Y:S04]  /*b610*/  LDS.64 R10, [R28+0xa00] ;  /* 0x000a00001c0a7984 */ /* 0x000ea80000000a00 */
[----:B------:R-:W3:Y:S01]  /*b620*/  LDS.64 R14, [R28+0xd80] ;  /* 0x000d80001c0e7984 */ /* 0x000ee20000000a00 */
[C---:B0-----:R-:W-:Y:S01]  /*b630*/  FFMA R20, R6.reuse, R20, R13 ;  /* 0x0000001406147223 */ /* 0x041fe2000000000d */
[C---:B------:R-:W-:Y:S01]  /*b640*/  FFMA R21, R7.reuse, R21, R17 ;  /* 0x0000001507157223 */ /* 0x040fe20000000011 */
[C---:B-1----:R-:W-:Y:S01]  /*b650*/  FFMA R8, R6.reuse, R8, R18 ;  /* 0x0000000806087223 */ /* 0x042fe20000000012 */
[C---:B------:R-:W-:Y:S01]  /*b660*/  FFMA R9, R7.reuse, R9, R27 ;  /* 0x0000000907097223 */ /* 0x040fe2000000001b */
[C---:B--2---:R-:W-:Y:S01]  /*b670*/  FFMA R10, R6.reuse, R10, R12 ;  /* 0x0000000a060a7223 */ /* 0x044fe2000000000c */
[C---:B------:R-:W-:Y:S01]  /*b680*/  FFMA R11, R7.reuse, R11, R24 ;  /* 0x0000000b070b7223 */ /* 0x040fe20000000018 */
[----:B---3--:R-:W-:Y:S01]  /*b690*/  FFMA R14, R6, R14, R16 ;  /* 0x0000000e060e7223 */ /* 0x008fe20000000010 */
[----:B------:R-:W-:Y:S01]  /*b6a0*/  FFMA R15, R7, R15, R25 ;  /* 0x0000000f070f7223 */ /* 0x000fe20000000019 */
[----:B------:R4:W-:Y:S04]  /*b6b0*/  STL.64 [UR7+0x48], R8 ;  /* 0x00004808ff007987 */ /* 0x0009e80008100a07 */
[----:B------:R4:W-:Y:S04]  /*b6c0*/  STL.64 [UR7+0x70], R10 ;  /* 0x0000700aff007987 */ /* 0x0009e80008100a07 */
[----:B------:R4:W-:Y:S04]  /*b6d0*/  STL.64 [UR7+0x98], R14 ;  /* 0x0000980eff007987 */ /* 0x0009e80008100a07 */
[----:B------:R4:W-:Y:S01]  /*b6e0*/  STL.64 [UR7+0xc0], R20 ;  /* 0x0000c014ff007987 */ /* 0x0009e20008100a07 */
[----:B------:R-:W-:Y:S05]  /*b6f0*/  BRA.U UP1, `(.L_x_169) ;  /* 0xfffffff101307547 */ /* 0x000fea000b83ffff */
[----:B------:R-:W-:-:S05]  /*b700*/  VIADD R29, R29, 0x1 ;  /* 0x000000011d1d7836 */ /* 0x000fca0000000000 */
[----:B------:R-:W-:-:S13]  /*b710*/  ISETP.NE.AND P0, PT, R29, 0x3, PT ;  /* 0x000000031d00780c */ /* 0x000fda0003f05270 */
[----:B------:R-:W-:Y:S05]  /*b720*/  @P0 BRA `(.L_x_170) ;  /* 0xffffffec00e00947 */ /* 0x000fea000383ffff */
[----:B------:R-:W0:Y:S01]  /*b730*/  S2R R0, SR_TID.X ;  /* 0x0000000000007919 */ /* 0x000e220000002100 */
[----:B------:R-:W1:Y:S01]  /*b740*/  LDC.64 R26, c[0x0][0x398] ;  /* 0x0000e600ff1a7b82 */ /* 0x000e620000000a00 */
[----:B----4-:R-:W2:Y:S04]  /*b750*/  LDL.128 R20, [R1] ;  /* 0x0000000001147983 */ /* 0x010ea80000100c00 */
[----:B------:R-:W3:Y:S03]  /*b760*/  LDL.128 R8, [R1+0x10] ;  /* 0x0000100001087983 */ /* 0x000ee60000100c00 */
[----:B------:R-:W4:Y:S01]  /*b770*/  LDC.64 R28, c[0x0][0x390] ;  /* 0x0000e400ff1c7b82 */ /* 0x000f220000000a00 */
[----:B------:R-:W5:Y:S04]  /*b780*/  LDL.128 R12, [R1+0x20] ;  /* 0x00002000010c7983 */ /* 0x000f680000100c00 */
[----:B------:R-:W5:Y:S04]  /*b790*/  LDL.128 R16, [R1+0x30] ;  /* 0x0000300001107983 */ /* 0x000f680000100c00 */
[----:B------:R-:W5:Y:S01]  /*b7a0*/  LDL.128 R4, [R1+0x40] ;  /* 0x0000400001047983 */ /* 0x000f620000100c00 */
[----:B0-----:R-:W-:-:S04]  /*b7b0*/  IMAD.SHL.U32 R0, R0, 0x2, RZ ;  /* 0x0000000200007824 */ /* 0x001fc800078e00ff */
[----:B------:R-:W-:-:S04]  /*b7c0*/  VIADD R25, R0, UR6 ;  /* 0x0000000600197c36 */ /* 0x000fc80008000000 */
[----:B-1----:R-:W-:-:S05]  /*b7d0*/  IMAD.WIDE.U32 R26, R25, 0x4, R26 ;  /* 0x00000004191a7825 */ /* 0x002fca00078e001a */
[----:B------:R-:W2:Y:S04]  /*b7e0*/  LDG.E.CONSTANT R3, desc[UR12][R26.64] ;  /* 0x0000000c1a037981 */ /* 0x000ea8000c1e9900 */
[----:B------:R-:W3:Y:S01]  /*b7f0*/  LDG.E.CONSTANT R0, desc[UR12][R26.64+0x4] ;  /* 0x0000040c1a007981 */ /* 0x000ee2000c1e9900 */
[----:B------:R-:W-:-:S04]  /*b800*/  IMAD.U32 R2, RZ, RZ, UR5 ;  /* 0x00000005ff027e24 */ /* 0x000fc8000f8e00ff */
[----:B------:R-:W-:-:S04]  /*b810*/  IMAD R2, R2, 0x2a300, R25 ;  /* 0x0002a30002027824 */ /* 0x000fc800078e0219 */
[----:B------:R-:W-:-:S04]  /*b820*/  VIADD R25, R2, UR14 ;  /* 0x0000000e02197c36 */ /* 0x000fc80008000000 */
[----:B----4-:R-:W-:Y:S02]  /*b830*/  IMAD.WIDE.U32 R28, R25, 0x4, R28 ;  /* 0x00000004191c7825 */ /* 0x010fe400078e001c */
[----:B------:R-:W4:Y:S02]  /*b840*/  LDL.128 R24, [R1+0x50] ;  /* 0x0000500001187983 */ /* 0x000f240000100c00 */
[--C-:B--2---:R-:W-:Y:S01]  /*b850*/  FADD R22, R22, R3.reuse ;  /* 0x0000000316167221 */ /* 0x104fe20000000000 */
[----:B------:R-:W-:Y:S01]  /*b860*/  FADD R20, R20, R3 ;  /* 0x0000000314147221 */ /* 0x000fe20000000000 */
[--C-:B---3--:R-:W-:Y:S01]  /*b870*/  FADD R21, R21, R0.reuse ;  /* 0x0000000015157221 */ /* 0x108fe20000000000 */
[----:B------:R-:W-:Y:S02]  /*b880*/  FADD R2, R23, R0 ;  /* 0x0000000017027221 */ /* 0x000fe40000000000 */
[----:B------:R-:W-:Y:S01]  /*b890*/  FMNMX R22, R22, 6, PT ;  /* 0x40c0000016167809 */ /* 0x000fe20003800000 */
[----:B------:R-:W-:Y:S01]  /*b8a0*/  FADD R8, R3, R8 ;  /* 0x0000000803087221 */ /* 0x000fe20000000000 */
[----:B------:R-:W-:Y:S01]  /*b8b0*/  FADD R9, R0, R9 ;  /* 0x0000000900097221 */ /* 0x000fe20000000000 */
[----:B------:R-:W-:Y:S01]  /*b8c0*/  FMNMX R21, R21, 6, PT ;  /* 0x40c0000015157809 */ /* 0x000fe20003800000 */
[----:B------:R-:W-:Y:S01]  /*b8d0*/  FADD R10, R3, R10 ;  /* 0x0000000a030a7221 */ /* 0x000fe20000000000 */
[----:B------:R-:W-:Y:S01]  /*b8e0*/  FMNMX R2, R2, 6, PT ;  /* 0x40c0000002027809 */ /* 0x000fe20003800000 */
[----:B------:R-:W-:Y:S01]  /*b8f0*/  FADD R11, R0, R11 ;  /* 0x0000000b000b7221 */ /* 0x000fe20000000000 */
[----:B------:R-:W-:-:S02]  /*b900*/  FMNMX R20, R20, 6, PT ;  /* 0x40c0000014147809 */ /* 0x000fc40003800000 */
[----:B------:R-:W-:Y:S02]  /*b910*/  FMNMX R23, RZ, R22, !PT ;  /* 0x00000016ff177209 */ /* 0x000fe40007800000 */
[----:B------:R-:W-:Y:S02]  /*b920*/  FMNMX R21, RZ, R21, !PT ;  /* 0x00000015ff157209 */ /* 0x000fe40007800000 */
[----:B------:R-:W-:Y:S02]  /*b930*/  FMNMX R22, RZ, R2, !PT ;  /* 0x00000002ff167209 */ /* 0x000fe40007800000 */
[----:B------:R-:W-:Y:S02]  /*b940*/  FMNMX R2, R8, 6, PT ;  /* 0x40c0000008027809 */ /* 0x000fe40003800000 */
[----:B------:R-:W-:Y:S02]  /*b950*/  FMNMX R20, RZ, R20, !PT ;  /* 0x00000014ff147209 */ /* 0x000fe40007800000 */
[----:B------:R-:W-:-:S02]  /*b960*/  FMNMX R8, R9, 6, PT ;  /* 0x40c0000009087809 */ /* 0x000fc40003800000 */
[----:B------:R-:W-:Y:S02]  /*b970*/  FMNMX R10, R10, 6, PT ;  /* 0x40c000000a0a7809 */ /* 0x000fe40003800000 */
[----:B------:R-:W-:Y:S01]  /*b980*/  FMNMX R11, R11, 6, PT ;  /* 0x40c000000b0b7809 */ /* 0x000fe20003800000 */
[----:B------:R0:W-:Y:S01]  /*b990*/  STG.E desc[UR12][R28.64+0x4], R21 ;  /* 0x000004151c007986 */ /* 0x0001e2000c10190c */
[----:B-----5:R-:W-:-:S03]  /*b9a0*/  FADD R13, R0, R13 ;  /* 0x0000000d000d7221 */ /* 0x020fc60000000000 */
[----:B------:R1:W-:Y:S01]  /*b9b0*/  STG.E desc[UR12][R28.64+0x600], R23 ;  /* 0x000600171c007986 */ /* 0x0003e2000c10190c */
[----:B------:R-:W-:-:S03]  /*b9c0*/  FADD R12, R3, R12 ;  /* 0x0000000c030c7221 */ /* 0x000fc60000000000 */
[----:B------:R2:W-:Y:S01]  /*b9d0*/  STG.E desc[UR12][R28.64+0x604], R22 ;  /* 0x000604161c007986 */ /* 0x0005e2000c10190c */
[----:B0-----:R-:W-:-:S03]  /*b9e0*/  FMNMX R21, RZ, R2, !PT ;  /* 0x00000002ff157209 */ /* 0x001fc60007800000 */
[----:B------:R0:W-:Y:S01]  /*b9f0*/  STG.E desc[UR12][R28.64], R20 ;  /* 0x000000141c007986 */ /* 0x0001e2000c10190c */
[----:B------:R-:W-:Y:S02]  /*ba00*/  FMNMX R2, RZ, R10, !PT ;  /* 0x0000000aff027209 */ /* 0x000fe40007800000 */
[----:B-1----:R-:W-:Y:S02]  /*ba10*/  FMNMX R23, RZ, R8, !PT ;  /* 0x00000008ff177209 */ /* 0x002fe40007800000 */
[----:B--2---:R-:W-:Y:S02]  /*ba20*/  FMNMX R22, RZ, R11, !PT ;  /* 0x0000000bff167209 */ /* 0x004fe40007800000 */
[----:B------:R-:W2:Y:S01]  /*ba30*/  LDL.128 R8, [R1+0x60] ;  /* 0x0000600001087983 */ /* 0x000ea20000100c00 */
[----:B0-----:R-:W-:Y:S01]  /*ba40*/  FADD R20, R3, R14 ;  /* 0x0000000e03147221 */ /* 0x001fe20000000000 */
[----:B------:R-:W-:Y:S01]  /*ba50*/  FMNMX R14, R13, 6, PT ;  /* 0x40c000000d0e7809 */ /* 0x000fe20003800000 */
[----:B------:R-:W-:Y:S01]  /*ba60*/  FADD R16, R3, R16 ;  /* 0x0000001003107221 */ /* 0x000fe20000000000 */
[----:B------:R-:W-:Y:S01]  /*ba70*/  FMNMX R12, R12, 6, PT ;  /* 0x40c000000c0c7809 */ /* 0x000fe20003800000 */
[----:B------:R-:W-:Y:S01]  /*ba80*/  FADD R17, R0, R17 ;  /* 0x0000001100117221 */ /* 0x000fe20000000000 */
[----:B------:R-:W-:Y:S01]  /*ba90*/  FMNMX R20, R20, 6, PT ;  /* 0x40c0000014147809 */ /* 0x000fe20003800000 */
[----:B------:R0:W-:Y:S01]  /*baa0*/  STG.E desc[UR12][R28.64+0x1200], R2 ;  /* 0x001200021c007986 */ /* 0x0001e2000c10190c */
[----:B------:R-:W-:-:S02]  /*bab0*/  FMNMX R13, RZ, R12, !PT ;  /* 0x0000000cff0d7209 */ /* 0x000fc40007800000 */
[----:B------:R-:W-:Y:S01]  /*bac0*/  FMNMX R16, R16, 6, PT ;  /* 0x40c0000010107809 */ /* 0x000fe20003800000 */
[----:B------:R-:W-:Y:S01]  /*bad0*/  STG.E desc[UR12][R28.64+0xc00], R21 ;  /* 0x000c00151c007986 */ /* 0x000fe2000c10190c */
[----:B------:R-:W-:-:S03]  /*bae0*/  FMNMX R12, R17, 6, PT ;  /* 0x40c00000110c7809 */ /* 0x000fc60003800000 */
[----:B------:R-:W-:Y:S01]  /*baf0*/  STG.E desc[UR12][R28.64+0xc04], R23 ;  /* 0x000c04171c007986 */ /* 0x000fe2000c10190c */
[----:B0-----:R-:W-:Y:S01]  /*bb00*/  FADD R2, R0, R15 ;  /* 0x0000000f00027221 */ /* 0x001fe20000000000 */
[----:B------:R-:W-:Y:S02]  /*bb10*/  FMNMX R15, RZ, R14, !PT ;  /* 0x0000000eff0f7209 */ /* 0x000fe40007800000 */
[----:B------:R0:W-:Y:S01]  /*bb20*/  STG.E desc[UR12][R28.64+0x1204], R22 ;  /* 0x001204161c007986 */ /* 0x0001e2000c10190c */
[----:B------:R-:W-:Y:S02]  /*bb30*/  FMNMX R14, RZ, R20, !PT ;  /* 0x00000014ff0e7209 */ /* 0x000fe40007800000 */
[----:B------:R-:W-:Y:S01]  /*bb40*/  FMNMX R17, RZ, R16, !PT ;  /* 0x00000010ff117209 */ /* 0x000fe20007800000 */
[----:B------:R-:W-:Y:S01]  /*bb50*/  STG.E desc[UR12][R28.64+0x1800], R13 ;  /* 0x0018000d1c007986 */ /* 0x000fe2000c10190c */
[----:B------:R-:W-:-:S03]  /*bb60*/  FMNMX R16, RZ, R12, !PT ;  /* 0x0000000cff107209 */ /* 0x000fc60007800000 */
[----:B0-----:R-:W3:Y:S04]  /*bb70*/  LDL.128 R20, [R1+0x70] ;  /* 0x0000700001147983 */ /* 0x001ee80000100c00 */
[----:B------:R-:W-:Y:S04]  /*bb80*/  STG.E desc[UR12][R28.64+0x1804], R15 ;  /* 0x0018040f1c007986 */ /* 0x000fe8000c10190c */
[----:B------:R0:W-:Y:S01]  /*bb90*/  STG.E desc[UR12][R28.64+0x5a00], R14 ;  /* 0x005a000e1c007986 */ /* 0x0001e2000c10190c */
[----:B------:R-:W-:-:S03]  /*bba0*/  FADD R18, R3, R18 ;  /* 0x0000001203127221 */ /* 0x000fc60000000000 */
[----:B0-----:R-:W5:Y:S01]  /*bbb0*/  LDL.128 R12, [R1+0x80] ;  /* 0x00008000010c7983 */ /* 0x001f620000100c00 */
[----:B------:R-:W-:Y:S01]  /*bbc0*/  FMNMX R2, R2, 6, PT ;  /* 0x40c0000002027809 */ /* 0x000fe20003800000 */
[----:B------:R-:W-:Y:S01]  /*bbd0*/  FADD R19, R0, R19 ;  /* 0x0000001300137221 */ /* 0x000fe20000000000 */
[----:B------:R-:W-:Y:S01]  /*bbe0*/  FMNMX R18, R18, 6, PT ;  /* 0x40c0000012127809 */ /* 0x000fe20003800000 */
[----:B------:R-:W-:Y:S01]  /*bbf0*/  FADD R5, R0, R5 ;  /* 0x0000000500057221 */ /* 0x000fe20000000000 */
[----:B------:R-:W-:Y:S02]  /*bc00*/  FMNMX R2, RZ, R2, !PT ;  /* 0x00000002ff027209 */ /* 0x000fe40007800000 */
[----:B------:R-:W-:Y:S02]  /*bc10*/  FMNMX R18, RZ, R18, !PT ;  /* 0x00000012ff127209 */ /* 0x000fe40007800000 */
[----:B------:R-:W-:Y:S01]  /*bc20*/  FMNMX R19, R19, 6, PT ;  /* 0x40c0000013137809 */ /* 0x000fe20003800000 */
[----:B------:R0:W-:Y:S04]  /*bc30*/  STG.E desc[UR12][R28.64+0x5a04], R2 ;  /* 0x005a04021c007986 */ /* 0x0001e8000c10190c */
[----:B------:R-:W-:Y:S04]  /*bc40*/  STG.E desc[UR12][R28.64+0x6000], R17 ;  /* 0x006000111c007986 */ /* 0x000fe8000c10190c */
[----:B------:R-:W-:Y:S01]  /*bc50*/  STG.E desc[UR12][R28.64+0x6004], R16 ;  /* 0x006004101c007986 */ /* 0x000fe2000c10190c */
[----:B0-----:R-:W-:-:S03]  /*bc60*/  FMNMX R2, R5, 6, PT ;  /* 0x40c0000005027809 */ /* 0x001fc60003800000 */
[----:B------:R0:W-:Y:S01]  /*bc70*/  STG.E desc[UR12][R28.64+0x6600], R18 ;  /* 0x006600121c007986 */ /* 0x0001e2000c10190c */
[----:B------:R-:W-:-:S03]  /*bc80*/  FMNMX R5, RZ, R19, !PT ;  /* 0x00000013ff057209 */ /* 0x000fc60007800000 */
[----:B0-----:R-:W5:Y:S01]  /*bc90*/  LDL.128 R16, [R1+0x90] ;  /* 0x0000900001107983 */ /* 0x001f620000100c00 */
[C---:B------:R-:W-:Y:S01]  /*bca0*/  FADD R4, R3.reuse, R4 ;  /* 0x0000000403047221 */ /* 0x040fe20000000000 */
[----:B------:R-:W-:Y:S01]  /*bcb0*/  FMNMX R2, RZ, R2, !PT ;  /* 0x00000002ff027209 */ /* 0x000fe20007800000 */
[----:B------:R-:W-:-:S03]  /*bcc0*/  FADD R6, R3, R6 ;  /* 0x0000000603067221 */ /* 0x000fc60000000000 */
[----:B------:R-:W-:Y:S01]  /*bcd0*/  FMNMX R4, R4, 6, PT ;  /* 0x40c0000004047809 */ /* 0x000fe20003800000 */
[----:B------:R0:W-:Y:S01]  /*bce0*/  STG.E desc[UR12][R28.64+0x6c04], R2 ;  /* 0x006c04021c007986 */ /* 0x0001e2000c10190c */
[----:B------:R-:W-:Y:S01]  /*bcf0*/  FMNMX R6, R6, 6, PT ;  /* 0x40c0000006067809 */ /* 0x000fe20003800000 */
[C---:B----4-:R-:W-:Y:S01]  /*bd00*/  FADD R26, R3.reuse, R26 ;  /* 0x0000001a031a7221 */ /* 0x050fe20000000000 */
[----:B------:R-:W-:Y:S01]  /*bd10*/  FMNMX R4, RZ, R4, !PT ;  /* 0x00000004ff047209 */ /* 0x000fe20007800000 */
[----:B------:R-:W-:Y:S01]  /*bd20*/  FADD R24, R3, R24 ;  /* 0x0000001803187221 */ /* 0x000fe20000000000 */
[----:B------:R-:W-:-:S03]  /*bd30*/  FADD R25, R0, R25 ;  /* 0x0000001900197221 */ /* 0x000fc60000000000 */
[----:B------:R1:W-:Y:S01]  /*bd40*/  STG.E desc[UR12][R28.64+0x6c00], R4 ;  /* 0x006c00041c007986 */ /* 0x0003e2000c10190c */
[----:B0-----:R-:W-:Y:S01]  /*bd50*/  FADD R2, R0, R7 ;  /* 0x0000000700027221 */ /* 0x001fe20000000000 */
[----:B------:R-:W-:Y:S02]  /*bd60*/  FMNMX R7, RZ, R6, !PT ;  /* 0x00000006ff077209 */ /* 0x000fe40007800000 */
[----:B------:R0:W-:Y:S02]  /*bd70*/  STG.E desc[UR12][R28.64+0x6604], R5 ;  /* 0x006604051c007986 */ /* 0x0001e4000c10190c */
[----:B------:R-:W-:Y:S02]  /*bd80*/  FMNMX R6, R2, 6, PT ;  /* 0x40c0000002067809 */ /* 0x000fe40003800000 */
[----:B-1----:R-:W-:Y:S02]  /*bd90*/  FMNMX R4, R26, 6, PT ;  /* 0x40c000001a047809 */ /* 0x002fe40003800000 */
[----:B------:R-:W-:-:S02]  /*bda0*/  FMNMX R6, RZ, R6, !PT ;  /* 0x00000006ff067209 */ /* 0x000fc40007800000 */
[----:B------:R-:W-:Y:S02]  /*bdb0*/  FMNMX R24, R24, 6, PT ;  /* 0x40c0000018187809 */ /* 0x000fe40003800000 */
[----:B0-----:R-:W-:Y:S02]  /*bdc0*/  FMNMX R5, RZ, R4, !PT ;  /* 0x00000004ff057209 */ /* 0x001fe40007800000 */
[----:B------:R-:W-:Y:S01]  /*bdd0*/  FMNMX R2, R25, 6, PT ;  /* 0x40c0000019027809 */ /* 0x000fe20003800000 */
[----:B------:R-:W-:Y:S01]  /*bde0*/  STG.E desc[UR12][R28.64+0x7200], R7 ;  /* 0x007200071c007986 */ /* 0x000fe2000c10190c */
[----:B------:R-:W-:Y:S02]  /*bdf0*/  FMNMX R25, RZ, R24, !PT ;  /* 0x00000018ff197209 */ /* 0x000fe40007800000 */
[----:B------:R-:W-:Y:S01]  /*be00*/  FMNMX R26, RZ, R2, !PT ;  /* 0x00000002ff1a7209 */ /* 0x000fe20007800000 */
[----:B------:R-:W-:Y:S01]  /*be10*/  STG.E desc[UR12][R28.64+0x7204], R6 ;  /* 0x007204061c007986 */ /* 0x000fe2000c10190c */
[----:B------:R-:W-:-:S03]  /*be20*/  FADD R2, R0, R27 ;  /* 0x0000001b00027221 */ /* 0x000fc60000000000 */
[----:B------:R0:W-:Y:S02]  /*be30*/  STG.E desc[UR12][R28.64+0xba00], R5 ;  /* 0x00ba00051c007986 */ /* 0x0001e4000c10190c */
[----:B------:R-:W-:Y:S02]  /*be40*/  FMNMX R2, R2, 6, PT ;  /* 0x40c0000002027809 */ /* 0x000fe40003800000 */
[----:B0-----:R-:W4:Y:S04]  /*be50*/  LDL.128 R4, [R1+0xa0] ;  /* 0x0000a00001047983 */ /* 0x001f280000100c00 */
[----:B------:R-:W-:Y:S04]  /*be60*/  STG.E desc[UR12][R28.64+0xb400], R25 ;  /* 0x00b400191c007986 */ /* 0x000fe8000c10190c */
[----:B------:R0:W-:Y:S01]  /*be70*/  STG.E desc[UR12][R28.64+0xb404], R26 ;  /* 0x00b4041a1c007986 */ /* 0x0001e2000c10190c */
[----:B--2---:R-:W-:Y:S01]  /*be80*/  FADD R24, R3, R10 ;  /* 0x0000000a03187221 */ /* 0x004fe20000000000 */
[----:B------:R-:W-:-:S04]  /*be90*/  FADD R9, R0, R9 ;  /* 0x0000000900097221 */ /* 0x000fc80000000000 */
[----:B------:R-:W-:Y:S02]  /*bea0*/  FMNMX R24, R24, 6, PT ;  /* 0x40c0000018187809 */ /* 0x000fe40003800000 */
[----:B------:R-:W-:Y:S02]  /*beb0*/  FMNMX R10, R9, 6, PT ;  /* 0x40c00000090a7809 */ /* 0x000fe40003800000 */
[----:B------:R-:W-:Y:S01]  /*bec0*/  FMNMX R9, RZ, R2, !PT ;  /* 0x00000002ff097209 */ /* 0x000fe20007800000 */
[----:B------:R-:W-:Y:S01]  /*bed0*/  FADD R8, R3, R8 ;  /* 0x0000000803087221 */ /* 0x000fe20000000000 */
[----:B------:R-:W-:Y:S01]  /*bee0*/  FMNMX R2, RZ, R24, !PT ;  /* 0x00000018ff027209 */ /* 0x000fe20007800000 */
[----:B------:R-:W-:Y:S01]  /*bef0*/  FADD R11, R0, R11 ;  /* 0x0000000b000b7221 */ /* 0x000fe20000000000 */
[----:B0-----:R-:W2:Y:S02]  /*bf00*/  LDL.128 R24, [R1+0xb0] ;  /* 0x0000b00001187983 */ /* 0x001ea40000100c00 */
[----:B------:R-:W-:-:S02]  /*bf10*/  FMNMX R8, R8, 6, PT ;  /* 0x40c0000008087809 */ /* 0x000fc40003800000 */
[----:B------:R0:W-:Y:S01]  /*bf20*/  STG.E desc[UR12][R28.64+0xba04], R9 ;  /* 0x00ba04091c007986 */ /* 0x0001e2000c10190c */
[----:B------:R-:W-:Y:S02]  /*bf30*/  FMNMX R11, R11, 6, PT ;  /* 0x40c000000b0b7809 */ /* 0x000fe40003800000 */
[----:B------:R-:W-:Y:S01]  /*bf40*/  FMNMX R8, RZ, R8, !PT ;  /* 0x00000008ff087209 */ /* 0x000fe20007800000 */
[----:B------:R1:W-:Y:S01]  /*bf50*/  STG.E desc[UR12][R28.64+0xc600], R2 ;  /* 0x00c600021c007986 */ /* 0x0003e2000c10190c */
[----:B------:R-:W-:Y:S01]  /*bf60*/  FMNMX R10, RZ, R10, !PT ;  /* 0x0000000aff0a7209 */ /* 0x000fe20007800000 */
[----:B---3--:R-:W-:Y:S01]  /*bf70*/  FADD R21, R0, R21 ;  /* 0x0000001500157221 */ /* 0x008fe20000000000 */
[C---:B------:R-:W-:Y:S01]  /*bf80*/  FADD R20, R3.reuse, R20 ;  /* 0x0000001403147221 */ /* 0x040fe20000000000 */
[----:B------:R-:W-:-:S03]  /*bf90*/  FADD R22, R3, R22 ;  /* 0x0000001603167221 */ /* 0x000fc60000000000 */
[----:B0-----:R-:W-:Y:S01]  /*bfa0*/  FMNMX R9, R21, 6, PT ;  /* 0x40c0000015097809 */ /* 0x001fe20003800000 */
[----:B------:R-:W-:Y:S01]  /*bfb0*/  FADD R23, R0, R23 ;  /* 0x0000001700177221 */ /* 0x000fe20000000000 */
[----:B------:R-:W-:Y:S02]  /*bfc0*/  FMNMX R21, RZ, R11, !PT ;  /* 0x0000000bff157209 */ /* 0x000fe40007800000 */
[----:B------:R-:W-:Y:S02]  /*bfd0*/  FMNMX R9, RZ, R9, !PT ;  /* 0x00000009ff097209 */ /* 0x000fe40007800000 */
[----:B------:R-:W-:Y:S02]  /*bfe0*/  FMNMX R20, R20, 6, PT ;  /* 0x40c0000014147809 */ /* 0x000fe40003800000 */
[----:B------:R-:W-:Y:S01]  /*bff0*/  FMNMX R22, R22, 6, PT ;  /* 0x40c0000016167809 */ /* 0x000fe20003800000 */
[----:B-----5:R-:W-:Y:S01]  /*c000*/  FADD R13, R0, R13 ;  /* 0x0000000d000d7221 */ /* 0x020fe20000000000 */
[----:B------:R-:W-:Y:S04]  /*c010*/  STG.E desc[UR12][R28.64+0xc000], R8 ;  /* 0x00c000081c007986 */ /* 0x000fe8000c10190c */
[----:B-1----:R-:W-:Y:S01]  /*c020*/  FMNMX R2, R13, 6, PT ;  /* 0x40c000000d027809 */ /* 0x002fe20003800000 */
[----:B------:R-:W-:Y:S01]  /*c030*/  STG.E desc[UR12][R28.64+0xc004], R10 ;  /* 0x00c0040a1c007986 */ /* 0x000fe2000c10190c */
[----:B------:R-:W-:-:S02]  /*c040*/  FMNMX R20, RZ, R20, !PT ;  /* 0x00000014ff147209 */ /* 0x000fc40007800000 */
[----:B------:R-:W-:Y:S01]  /*c050*/  FMNMX R22, RZ, R22, !PT ;  /* 0x00000016ff167209 */ /* 0x000fe20007800000 */
[----:B------:R0:W-:Y:S01]  /*c060*/  STG.E desc[UR12][R28.64+0xc604], R21 ;  /* 0x00c604151c007986 */ /* 0x0001e2000c10190c */
[----:B------:R-:W-:-:S03]  /*c070*/  FMNMX R23, R23, 6, PT ;  /* 0x40c0000017177809 */ /* 0x000fc60003800000 */
[----:B------:R1:W-:Y:S01]  /*c080*/  STG.E desc[UR12][R28.64+0xcc04], R9 ;  /* 0x00cc04091c007986 */ /* 0x0003e2000c10190c */
[----:B------:R-:W-:Y:S02]  /*c090*/  FMNMX R13, RZ, R23, !PT ;  /* 0x00000017ff0d7209 */ /* 0x000fe40007800000 */
[----:B0-----:R-:W-:Y:S01]  /*c0a0*/  FMNMX R21, RZ, R2, !PT ;  /* 0x00000002ff157209 */ /* 0x001fe20007800000 */
[----:B-1----:R-:W3:Y:S01]  /*c0b0*/  LDL.128 R8, [R1+0xc0] ;  /* 0x0000c00001087983 */ /* 0x002ee20000100c00 */
[C---:B------:R-:W-:Y:S01]  /*c0c0*/  FADD R12, R3.reuse, R12 ;  /* 0x0000000c030c7221 */ /* 0x040fe20000000000 */
[----:B------:R-:W-:Y:S02]  /*c0d0*/  FADD R14, R3, R14 ;  /* 0x0000000e030e7221 */ /* 0x000fe40000000000 */
[----:B------:R-:W-:Y:S04]  /*c0e0*/  STG.E desc[UR12][R28.64+0xcc00], R20 ;  /* 0x00cc00141c007986 */ /* 0x000fe8000c10190c */
[----:B------:R-:W-:Y:S04]  /*c0f0*/  STG.E desc[UR12][R28.64+0x10e00], R22 ;  /* 0x010e00161c007986 */ /* 0x000fe8000c10190c */
[----:B------:R0:W-:Y:S01]  /*c100*/  STG.E desc[UR12][R28.64+0x11404], R21 ;  /* 0x011404151c007986 */ /* 0x0001e2000c10190c */
[----:B------:R-:W-:Y:S01]  /*c110*/  FADD R15, R0, R15 ;  /* 0x0000000f000f7221 */ /* 0x000fe20000000000 */
[----:B------:R-:W-:-:S02]  /*c120*/  FMNMX R12, R12, 6, PT ;  /* 0x40c000000c0c7809 */ /* 0x000fc40003800000 */
[----:B------:R-:W-:Y:S01]  /*c130*/  FMNMX R14, R14, 6, PT ;  /* 0x40c000000e0e7809 */ /* 0x000fe20003800000 */
[----:B0-----:R-:W5:Y:S01]  /*c140*/  LDL.128 R20, [R1+0xd0] ;  /* 0x0000d00001147983 */ /* 0x001f620000100c00 */
[----:B------:R-:W-:Y:S01]  /*c150*/  FADD R17, R0, R17 ;  /* 0x0000001100117221 */ /* 0x000fe20000000000 */
[----:B------:R-:W-:Y:S02]  /*c160*/  FMNMX R12, RZ, R12, !PT ;  /* 0x0000000cff0c7209 */ /* 0x000fe40007800000 */
[----:B------:R-:W-:Y:S02]  /*c170*/  FMNMX R14, RZ, R14, !PT ;  /* 0x0000000eff0e7209 */ /* 0x000fe40007800000 */
[----:B------:R-:W-:Y:S01]  /*c180*/  FMNMX R15, R15, 6, PT ;  /* 0x40c000000f0f7809 */ /* 0x000fe20003800000 */
[----:B------:R-:W-:Y:S01]  /*c190*/  STG.E desc[UR12][R28.64+0x10e04], R13 ;  /* 0x010e040d1c007986 */ /* 0x000fe2000c10190c */
[----:B------:R-:W-:Y:S02]  /*c1a0*/  FMNMX R2, R17, 6, PT ;  /* 0x40c0000011027809 */ /* 0x000fe40003800000 */
[----:B------:R-:W-:Y:S01]  /*c1b0*/  FMNMX R17, RZ, R15, !PT ;  /* 0x0000000fff117209 */ /* 0x000fe20007800000 */
[----:B------:R-:W-:Y:S04]  /*c1c0*/  STG.E desc[UR12][R28.64+0x11400], R12 ;  /* 0x0114000c1c007986 */ /* 0x000fe8000c10190c */
[----:B------:R0:W-:Y:S04]  /*c1d0*/  STG.E desc[UR12][R28.64+0x11a00], R14 ;  /* 0x011a000e1c007986 */ /* 0x0001e8000c10190c */
[----:B0-----:R-:W5:Y:S01]  /*c1e0*/  LDL.128 R12, [R1+0xe0] ;  /* 0x0000e000010c7983 */ /* 0x001f620000100c00 */
[----:B------:R-:W-:Y:S01]  /*c1f0*/  FMNMX R2, RZ, R2, !PT ;  /* 0x00000002ff027209 */ /* 0x000fe20007800000 */
[C---:B------:R-:W-:Y:S01]  /*c200*/  FADD R18, R3.reuse, R18 ;  /* 0x0000001203127221 */ /* 0x040fe20000000000 */
[----:B------:R-:W-:-:S03]  /*c210*/  FADD R16, R3, R16 ;  /* 0x0000001003107221 */ /* 0x000fc60000000000 */
[----:B------:R0:W-:Y:S01]  /*c220*/  STG.E desc[UR12][R28.64+0x12004], R2 ;  /* 0x012004021c007986 */ /* 0x0001e2000c10190c */
[----:B------:R-:W-:Y:S02]  /*c230*/  FMNMX R18, R18, 6, PT ;  /* 0x40c0000012127809 */ /* 0x000fe40003800000 */
[----:B------:R-:W-:Y:S01]  /*c240*/  FMNMX R16, R16, 6, PT ;  /* 0x40c0000010107809 */ /* 0x000fe20003800000 */
[C---:B----4-:R-:W-:Y:S01]  /*c250*/  FADD R5, R0.reuse, R5 ;  /* 0x0000000500057221 */ /* 0x050fe20000000000 */
[----:B0-----:R-:W-:Y:S01]  /*c260*/  FADD R2, R0, R19 ;  /* 0x0000001300027221 */ /* 0x001fe20000000000 */
[----:B------:R-:W-:Y:S02]  /*c270*/  FMNMX R19, RZ, R18, !PT ;  /* 0x00000012ff137209 */ /* 0x000fe40007800000 */
[----:B------:R-:W-:Y:S02]  /*c280*/  FMNMX R16, RZ, R16, !PT ;  /* 0x00000010ff107209 */ /* 0x000fe40007800000 */
[----:B------:R-:W-:-:S02]  /*c290*/  FMNMX R18, R2, 6, PT ;  /* 0x40c0000002127809 */ /* 0x000fc40003800000 */
[----:B------:R-:W-:Y:S01]  /*c2a0*/  FMNMX R2, R5, 6, PT ;  /* 0x40c0000005027809 */ /* 0x000fe20003800000 */
[----:B------:R0:W-:Y:S01]  /*c2b0*/  STG.E desc[UR12][R28.64+0x11a04], R17 ;  /* 0x011a04111c007986 */ /* 0x0001e2000c10190c */
[----:B------:R-:W-:-:S03]  /*c2c0*/  FADD R4, R3, R4 ;  /* 0x0000000403047221 */ /* 0x000fc60000000000 */
[----:B------:R-:W-:Y:S01]  /*c2d0*/  STG.E desc[UR12][R28.64+0x12000], R16 ;  /* 0x012000101c007986 */ /* 0x000fe2000c10190c */
[----:B------:R-:W-:Y:S01]  /*c2e0*/  FADD R6, R3, R6 ;  /* 0x0000000603067221 */ /* 0x000fe20000000000 */
[----:B------:R-:W-:Y:S02]  /*c2f0*/  FMNMX R4, R4, 6, PT ;  /* 0x40c0000004047809 */ /* 0x000fe40003800000 */
[----:B0-----:R-:W-:Y:S01]  /*c300*/  FMNMX R17, RZ, R2, !PT ;  /* 0x00000002ff117209 */ /* 0x001fe20007800000 */
[----:B------:R-:W-:Y:S01]  /*c310*/  FADD R2, R0, R7 ;  /* 0x0000000700027221 */ /* 0x000fe20000000000 */
[----:B------:R-:W-:-:S04]  /*c320*/  FMNMX R6, R6, 6, PT ;  /* 0x40c0000006067809 */ /* 0x000fc80003800000 */
[----:B------:R-:W-:Y:S01]  /*c330*/  FMNMX R2, R2, 6, PT ;  /* 0x40c0000002027809 */ /* 0x000fe20003800000 */
[----:B------:R-:W-:Y:S01]  /*c340*/  STG.E desc[UR12][R28.64+0x16804], R17 ;  /* 0x016804111c007986 */ /* 0x000fe2000c10190c */
[----:B------:R-:W-:-:S03]  /*c350*/  FMNMX R5, RZ, R4, !PT ;  /* 0x00000004ff057209 */ /* 0x000fc60007800000 */
[----:B------:R0:W-:Y:S04]  /*c360*/  STG.E desc[UR12][R28.64+0x12600], R19 ;  /* 0x012600131c007986 */ /* 0x0001e8000c10190c */
[----:B------:R1:W-:Y:S01]  /*c370*/  STG.E desc[UR12][R28.64+0x16800], R5 ;  /* 0x016800051c007986 */ /* 0x0003e2000c10190c */
[----:B------:R-:W-:Y:S02]  /*c380*/  FMNMX R18, RZ, R18, !PT ;  /* 0x00000012ff127209 */ /* 0x000fe40007800000 */
[----:B0-----:R-:W-:Y:S02]  /*c390*/  FMNMX R19, RZ, R6, !PT ;  /* 0x00000006ff137209 */ /* 0x001fe40007800000 */
[----:B-1----:R-:W4:Y:S04]  /*c3a0*/  LDL.128 R4, [R1+0xf0] ;  /* 0x0000f00001047983 */ /* 0x002f280000100c00 */
[----:B------:R-:W-:Y:S04]  /*c3b0*/  STG.E desc[UR12][R28.64+0x12604], R18 ;  /* 0x012604121c007986 */ /* 0x000fe8000c10190c */
[----:B------:R0:W-:Y:S01]  /*c3c0*/  STG.E desc[UR12][R28.64+0x16e00], R19 ;  /* 0x016e00131c007986 */ /* 0x0001e2000c10190c */
[----:B--2---:R-:W-:Y:S01]  /*c3d0*/  FADD R16, R3, R24 ;  /* 0x0000001803107221 */ /* 0x004fe20000000000 */
[----:B------:R-:W-:-:S04]  /*c3e0*/  FADD R25, R0, R25 ;  /* 0x0000001900197221 */ /* 0x000fc80000000000 */
[----:B------:R-:W-:Y:S02]  /*c3f0*/  FMNMX R16, R16, 6, PT ;  /* 0x40c0000010107809 */ /* 0x000fe40003800000 */
[----:B------:R-:W-:Y:S02]  /*c400*/  FMNMX R17, R25, 6, PT ;  /* 0x40c0000019117809 */ /* 0x000fe40003800000 */
[----:B------:R-:W-:Y:S02]  /*c410*/  FMNMX R25, RZ, R2, !PT ;  /* 0x00000002ff197209 */ /* 0x000fe40007800000 */
[----:B------:R-:W-:Y:S01]  /*c420*/  FMNMX R2, RZ, R16, !PT ;  /* 0x00000010ff027209 */ /* 0x000fe20007800000 */
[----:B------:R-:W-:Y:S01]  /*c430*/  FADD R26, R3, R26 ;  /* 0x0000001a031a7221 */ /* 0x000fe20000000000 */
[----:B------:R-:W-:-:S03]  /*c440*/  FADD R27, R0, R27 ;  /* 0x0000001b001b7221 */ /* 0x000fc60000000000 */
[----:B------:R3:W-:Y:S01]  /*c450*/  STG.E desc[UR12][R28.64+0x17400], R2 ;  /* 0x017400021c007986 */ /* 0x0007e2000c10190c */
[----:B------:R-:W-:Y:S02]  /*c460*/  FMNMX R26, R26, 6, PT ;  /* 0x40c000001a1a7809 */ /* 0x000fe40003800000 */
[----:B------:R-:W-:Y:S01]  /*c470*/  FMNMX R27, R27, 6, PT ;  /* 0x40c000001b1b7809 */ /* 0x000fe20003800000 */
[----:B------:R1:W-:Y:S01]  /*c480*/  STG.E desc[UR12][R28.64+0x16e04], R25 ;  /* 0x016e04191c007986 */ /* 0x0003e2000c10190c */
[----:B------:R-:W-:Y:S02]  /*c490*/  FMNMX R24, RZ, R17, !PT ;  /* 0x00000011ff187209 */ /* 0x000fe40007800000 */
[----:B------:R-:W-:Y:S01]  /*c4a0*/  FMNMX R26, RZ, R26, !PT ;  /* 0x0000001aff1a7209 */ /* 0x000fe20007800000 */
[----:B0-----:R-:W2:Y:S04]  /*c4b0*/  LDL.128 R16, [R1+0x100] ;  /* 0x0001000001107983 */ /* 0x001ea80000100c00 */
[----:B------:R-:W-:Y:S04]  /*c4c0*/  STG.E desc[UR12][R28.64+0x17404], R24 ;  /* 0x017404181c007986 */ /* 0x000fe8000c10190c */
[----:B------:R-:W-:Y:S01]  /*c4d0*/  STG.E desc[UR12][R28.64+0x17a00], R26 ;  /* 0x017a001a1c007986 */ /* 0x000fe2000c10190c */
[C---:B---3--:R-:W-:Y:S01]  /*c4e0*/  FADD R2, R3.reuse, R10 ;  /* 0x0000000a03027221 */ /* 0x048fe20000000000 */
[----:B------:R-:W-:Y:S01]  /*c4f0*/  FADD R9, R0, R9 ;  /* 0x0000000900097221 */ /* 0x000fe20000000000 */
[----:B------:R-:W-:-:S03]  /*c500*/  FADD R8, R3, R8 ;  /* 0x0000000803087221 */ /* 0x000fc60000000000 */
[----:B------:R-:W-:Y:S02]  /*c510*/  FMNMX R2, R2, 6, PT ;  /* 0x40c0000002027809 */ /* 0x000fe40003800000 */
[----:B------:R-:W-:Y:S01]  /*c520*/  FMNMX R10, R9, 6, PT ;  /* 0x40c00000090a7809 */ /* 0x000fe20003800000 */
[----:B------:R-:W-:Y:S01]  /*c530*/  FADD R11, R0, R11 ;  /* 0x0000000b000b7221 */ /* 0x000fe20000000000 */
[----:B------:R-:W-:Y:S02]  /*c540*/  FMNMX R9, RZ, R27, !PT ;  /* 0x0000001bff097209 */ /* 0x000fe40007800000 */
[----:B-1----:R-:W-:Y:S02]  /*c550*/  FMNMX R25, RZ, R2, !PT ;  /* 0x00000002ff197209 */ /* 0x002fe40007800000 */
[----:B------:R-:W-:Y:S01]  /*c560*/  FMNMX R8, R8, 6, PT ;  /* 0x40c0000008087809 */ /* 0x000fe20003800000 */
[----:B------:R0:W-:Y:S01]  /*c570*/  STG.E desc[UR12][R28.64+0x17a04], R9 ;  /* 0x017a04091c007986 */ /* 0x0001e2000c10190c */
[----:B------:R-:W-:Y:S01]  /*c580*/  FMNMX R10, RZ, R10, !PT ;  /* 0x0000000aff0a7209 */ /* 0x000fe20007800000 */
[----:B-----5:R-:W-:-:S02]  /*c590*/  FADD R21, R0, R21 ;  /* 0x0000001500157221 */ /* 0x020fc40000000000 */
[----:B------:R1:W-:Y:S01]  /*c5a0*/  STG.E desc[UR12][R28.64+0x54600], R25 ;  /* 0x054600191c007986 */ /* 0x0003e2000c10190c */
[----:B------:R-:W-:Y:S02]  /*c5b0*/  FADD R20, R3, R20 ;  /* 0x0000001403147221 */ /* 0x000fe40000000000 */
[----:B------:R-:W-:Y:S01]  /*c5c0*/  FMNMX R2, R21, 6, PT ;  /* 0x40c0000015027809 */ /* 0x000fe20003800000 */
[----:B------:R-:W-:Y:S01]  /*c5d0*/  FADD R22, R3, R22 ;  /* 0x0000001603167221 */ /* 0x000fe20000000000 */
[----:B------:R-:W-:Y:S02]  /*c5e0*/  FMNMX R8, RZ, R8, !PT ;  /* 0x00000008ff087209 */ /* 0x000fe40007800000 */
[----:B------:R-:W-:Y:S02]  /*c5f0*/  FMNMX R11, R11, 6, PT ;  /* 0x40c000000b0b7809 */ /* 0x000fe40003800000 */
[----:B0-----:R-:W-:Y:S01]  /*c600*/  FMNMX R9, RZ, R2, !PT ;  /* 0x00000002ff097209 */ /* 0x001fe20007800000 */
[----:B-1----:R-:W3:Y:S01]  /*c610*/  LDL.128 R24, [R1+0x110] ;  /* 0x0001100001187983 */ /* 0x002ee20000100c00 */
[----:B------:R-:W-:Y:S01]  /*c620*/  FADD R23, R0, R23 ;  /* 0x0000001700177221 */ /* 0x000fe20000000000 */
[----:B------:R-:W-:-:S02]  /*c630*/  FMNMX R20, R20, 6, PT ;  /* 0x40c0000014147809 */ /* 0x000fc40003800000 */
[----:B------:R-:W-:Y:S01]  /*c640*/  FMNMX R22, R22, 6, PT ;  /* 0x40c0000016167809 */ /* 0x000fe20003800000 */
[----:B------:R-:W-:Y:S01]  /*c650*/  STG.E desc[UR12][R28.64+0x18000], R8 ;  /* 0x018000081c007986 */ /* 0x000fe2000c10190c */
[----:B------:R-:W-:-:S03]  /*c660*/  FMNMX R21, RZ, R11, !PT ;  /* 0x0000000bff157209 */ /* 0x000fc60007800000 */
[----:B------:R-:W-:Y:S01]  /*c670*/  STG.E desc[UR12][R28.64+0x18004], R10 ;  /* 0x0180040a1c007986 */ /* 0x000fe2000c10190c */
[----:B------:R-:W-:-:S03]  /*c680*/  FMNMX R20, RZ, R20, !PT ;  /* 0x00000014ff147209 */ /* 0x000fc60007800000 */
[----:B------:R0:W-:Y:S01]  /*c690*/  STG.E desc[UR12][R28.64+0x54c04], R9 ;  /* 0x054c04091c007986 */ /* 0x0001e2000c10190c */
[----:B------:R-:W-:Y:S01]  /*c6a0*/  FADD R13, R0, R13 ;  /* 0x0000000d000d7221 */ /* 0x000fe20000000000 */
[----:B------:R-:W-:Y:S02]  /*c6b0*/  FMNMX R22, RZ, R22, !PT ;  /* 0x00000016ff167209 */ /* 0x000fe40007800000 */
[----:B------:R-:W-:Y:S01]  /*c6c0*/  FMNMX R23, R23, 6, PT ;  /* 0x40c0000017177809 */ /* 0x000fe20003800000 */
[----:B------:R-:W-:Y:S01]  /*c6d0*/  STG.E desc[UR12][R28.64+0x54604], R21 ;  /* 0x054604151c007986 */ /* 0x000fe2000c10190c */
[----:B------:R-:W-:-:S03]  /*c6e0*/  FMNMX R2, R13, 6, PT ;  /* 0x40c000000d027809 */ /* 0x000fc60003800000 */
[----:B0-----:R-:W5:Y:S01]  /*c6f0*/  LDL.128 R8, [R1+0x120] ;  /* 0x0001200001087983 */ /* 0x001f620000100c00 */
[----:B------:R-:W-:-:S03]  /*c700*/  FMNMX R13, RZ, R23, !PT ;  /* 0x00000017ff0d7209 */ /* 0x000fc60007800000 */
[----:B------:R-:W-:Y:S04]  /*c710*/  STG.E desc[UR12][R28.64+0x54c00], R20 ;  /* 0x054c00141c007986 */ /* 0x000fe8000c10190c */
[----:B------:R0:W-:Y:S04]  /*c720*/  STG.E desc[UR12][R28.64+0x55200], R22 ;  /* 0x055200161c007986 */ /* 0x0001e8000c10190c */
[----:B0-----:R-:W5:Y:S01]  /*c730*/  LDL.128 R20, [R1+0x130] ;  /* 0x0001300001147983 */ /* 0x001f620000100c00 */
[----:B------:R-:W-:-:S05]  /*c740*/  FMNMX R2, RZ, R2, !PT ;  /* 0x00000002ff027209 */ /* 0x000fca0007800000 */
[----:B------:R0:W-:Y:S01]  /*c750*/  STG.E desc[UR12][R28.64+0x55804], R2 ;  /* 0x055804021c007986 */ /* 0x0001e2000c10190c */
[----:B------:R-:W-:-:S03]  /*c760*/  FADD R12, R3, R12 ;  /* 0x0000000c030c7221 */ /* 0x000fc60000000000 */
[----:B------:R1:W-:Y:S01]  /*c770*/  STG.E desc[UR12][R28.64+0x55204], R13 ;  /* 0x0552040d1c007986 */ /* 0x0003e2000c10190c */
[----:B------:R-:W-:Y:S01]  /*c780*/  FADD R14, R3, R14 ;  /* 0x0000000e030e7221 */ /* 0x000fe20000000000 */
[----:B------:R-:W-:Y:S01]  /*c790*/  FADD R15, R0, R15 ;  /* 0x0000000f000f7221 */ /* 0x000fe20000000000 */
[----:B------:R-:W-:-:S03]  /*c7a0*/  FMNMX R12, R12, 6, PT ;  /* 0x40c000000c0c7809 */ /* 0x000fc60003800000 */
[----:B------:R-:W-:Y:S02]  /*c7b0*/  FMNMX R14, R14, 6, PT ;  /* 0x40c000000e0e7809 */ /* 0x000fe40003800000 */
[----:B------:R-:W-:Y:S01]  /*c7c0*/  FMNMX R15, R15, 6, PT ;  /* 0x40c000000f0f7809 */ /* 0x000fe20003800000 */
[C---:B----4-:R-:W-:Y:S01]  /*c7d0*/  FADD R5, R0.reuse, R5 ;  /* 0x0000000500057221 */ /* 0x050fe20000000000 */
[C---:B------:R-:W-:Y:S01]  /*c7e0*/  FADD R4, R3.reuse, R4 ;  /* 0x0000000403047221 */ /* 0x040fe20000000000 */
[----:B------:R-:W-:Y:S01]  /*c7f0*/  FADD R6, R3, R6 ;  /* 0x0000000603067221 */ /* 0x000fe20000000000 */
[----:B------:R-:W-:Y:S02]  /*c800*/  FADD R7, R0, R7 ;  /* 0x0000000700077221 */ /* 0x000fe40000000000 */
[----:B0-----:R-:W-:Y:S02]  /*c810*/  FMNMX R2, R5, 6, PT ;  /* 0x40c0000005027809 */ /* 0x001fe40003800000 */
[----:B------:R-:W-:-:S02]  /*c820*/  FMNMX R4, R4, 6, PT ;  /* 0x40c0000004047809 */ /* 0x000fc40003800000 */
[----:B-1----:R-:W-:Y:S02]  /*c830*/  FMNMX R13, RZ, R2, !PT ;  /* 0x00000002ff0d7209 */ /* 0x002fe40007800000 */
[----:B------:R-:W-:Y:S02]  /*c840*/  FMNMX R6, R6, 6, PT ;  /* 0x40c0000006067809 */ /* 0x000fe40003800000 */
[----:B------:R-:W-:Y:S02]  /*c850*/  FMNMX R7, R7, 6, PT ;  /* 0x40c0000007077809 */ /* 0x000fe40003800000 */
[----:B------:R-:W-:Y:S02]  /*c860*/  FMNMX R5, RZ, R4, !PT ;  /* 0x00000004ff057209 */ /* 0x000fe40007800000 */
[----:B------:R-:W-:Y:S02]  /*c870*/  FMNMX R12, RZ, R12, !PT ;  /* 0x0000000cff0c7209 */ /* 0x000fe40007800000 */
[----:B------:R-:W-:Y:S01]  /*c880*/  FMNMX R14, RZ, R14, !PT ;  /* 0x0000000eff0e7209 */ /* 0x000fe20007800000 */
[----:B------:R-:W-:Y:S01]  /*c890*/  STG.E desc[UR12][R28.64+0x5a000], R5 ;  /* 0x05a000051c007986 */ /* 0x000fe2000c10190c */
[----:B------:R-:W-:-:S03]  /*c8a0*/  FMNMX R15, RZ, R15, !PT ;  /* 0x0000000fff0f7209 */ /* 0x000fc60007800000 */
[----:B------:R-:W-:Y:S04]  /*c8b0*/  STG.E desc[UR12][R28.64+0x55800], R12 ;  /* 0x0558000c1c007986 */ /* 0x000fe8000c10190c */
[----:B------:R-:W-:Y:S04]  /*c8c0*/  STG.E desc[UR12][R28.64+0x55e00], R14 ;  /* 0x055e000e1c007986 */ /* 0x000fe8000c10190c */
[----:B------:R-:W-:Y:S04]  /*c8d0*/  STG.E desc[UR12][R28.64+0x55e04], R15 ;  /* 0x055e040f1c007986 */ /* 0x000fe8000c10190c */
[----:B------:R0:W-:Y:S04]  /*c8e0*/  STG.E desc[UR12][R28.64+0x5a004], R13 ;  /* 0x05a0040d1c007986 */ /* 0x0001e8000c10190c */
[----:B0-----:R-:W4:Y:S01]  /*c8f0*/  LDL.128 R12, [R1+0x140] ;  /* 0x00014000010c7983 */ /* 0x001f220000100c00 */
[----:B--2---:R-:W-:Y:S01]  /*c900*/  FADD R2, R0, R17 ;  /* 0x0000001100027221 */ /* 0x004fe20000000000 */
[C---:B------:R-:W-:Y:S01]  /*c910*/  FADD R18, R3.reuse, R18 ;  /* 0x0000001203127221 */ /* 0x040fe20000000000 */
[----:B------:R-:W-:Y:S01]  /*c920*/  FMNMX R17, RZ, R6, !PT ;  /* 0x00000006ff117209 */ /* 0x000fe20007800000 */
[----:B------:R-:W-:-:S02]  /*c930*/  FADD R16, R3, R16 ;  /* 0x0000001003107221 */ /* 0x000fc40000000000 */
[----:B------:R-:W-:Y:S01]  /*c940*/  FMNMX R4, R2, 6, PT ;  /* 0x40c0000002047809 */ /* 0x000fe20003800000 */
[----:B------:R-:W-:Y:S01]  /*c950*/  FADD R19, R0, R19 ;  /* 0x0000001300137221 */ /* 0x000fe20000000000 */
[----:B------:R-:W-:Y:S02]  /*c960*/  FMNMX R6, R18, 6, PT ;  /* 0x40c0000012067809 */ /* 0x000fe40003800000 */
[----:B------:R-:W-:Y:S02]  /*c970*/  FMNMX R2, RZ, R7, !PT ;  /* 0x00000007ff027209 */ /* 0x000fe40007800000 */
[----:B------:R-:W-:Y:S02]  /*c980*/  FMNMX R5, RZ, R6, !PT ;  /* 0x00000006ff057209 */ /* 0x000fe40007800000 */
[----:B------:R-:W-:Y:S01]  /*c990*/  FMNMX R16, R16, 6, PT ;  /* 0x40c0000010107809 */ /* 0x000fe20003800000 */
[----:B------:R-:W-:Y:S01]  /*c9a0*/  STG.E desc[UR12][R28.64+0x5a604], R2 ;  /* 0x05a604021c007986 */ /* 0x000fe2000c10190c */
[----:B------:R-:W-:-:S02]  /*c9b0*/  FMNMX R19, R19, 6, PT ;  /* 0x40c0000013137809 */ /* 0x000fc40003800000 */
[----:B------:R-:W-:Y:S01]  /*c9c0*/  FMNMX R18, RZ, R4, !PT ;  /* 0x00000004ff127209 */ /* 0x000fe20007800000 */
[----:B------:R-:W-:Y:S01]  /*c9d0*/  STG.E desc[UR12][R28.64+0x5a600], R17 ;  /* 0x05a600111c007986 */ /* 0x000fe2000c10190c */
[----:B------:R-:W-:-:S03]  /*c9e0*/  FMNMX R16, RZ, R16, !PT ;  /* 0x00000010ff107209 */ /* 0x000fc60007800000 */
[----:B------:R0:W-:Y:S04]  /*c9f0*/  STG.E desc[UR12][R28.64+0x5b200], R5 ;  /* 0x05b200051c007986 */ /* 0x0001e8000c10190c */
[----:B------:R-:W-:Y:S04]  /*ca00*/  STG.E desc[UR12][R28.64+0x5ac00], R16 ;  /* 0x05ac00101c007986 */ /* 0x000fe8000c10190c */
[----:B0-----:R-:W2:Y:S04]  /*ca10*/  LDL.128 R4, [R1+0x150] ;  /* 0x0001500001047983 */ /* 0x001ea80000100c00 */
[----:B------:R-:W-:Y:S01]  /*ca20*/  STG.E desc[UR12][R28.64+0x5ac04], R18 ;  /* 0x05ac04121c007986 */ /* 0x000fe2000c10190c */
[C---:B---3--:R-:W-:Y:S01]  /*ca30*/  FADD R25, R0.reuse, R25 ;  /* 0x0000001900197221 */ /* 0x048fe20000000000 */
[C---:B------:R-:W-:Y:S01]  /*ca40*/  FADD R24, R3.reuse, R24 ;  /* 0x0000001803187221 */ /* 0x040fe20000000000 */
[----:B------:R-:W-:Y:S01]  /*ca50*/  FADD R26, R3, R26 ;  /* 0x0000001a031a7221 */ /* 0x000fe20000000000 */
[----:B------:R-:W-:-:S02]  /*ca60*/  FADD R27, R0, R27 ;  /* 0x0000001b001b7221 */ /* 0x000fc40000000000 */
[----:B------:R-:W-:Y:S02]  /*ca70*/  FMNMX R2, R25, 6, PT ;  /* 0x40c0000019027809 */ /* 0x000fe40003800000 */
[----:B------:R-:W-:Y:S02]  /*ca80*/  FMNMX R25, RZ, R19, !PT ;  /* 0x00000013ff197209 */ /* 0x000fe40007800000 */
[----:B------:R-:W-:Y:S02]  /*ca90*/  FMNMX R17, RZ, R2, !PT ;  /* 0x00000002ff117209 */ /* 0x000fe40007800000 */
[----:B------:R-:W-:Y:S02]  /*caa0*/  FMNMX R24, R24, 6, PT ;  /* 0x40c0000018187809 */ /* 0x000fe40003800000 */
[----:B------:R-:W-:Y:S02]  /*cab0*/  FMNMX R26, R26, 6, PT ;  /* 0x40c000001a1a7809 */ /* 0x000fe40003800000 */
[----:B------:R-:W-:Y:S01]  /*cac0*/  FMNMX R27, R27, 6, PT ;  /* 0x40c000001b1b7809 */ /* 0x000fe20003800000 */
[----:B------:R0:W-:Y:S01]  /*cad0*/  STG.E desc[UR12][R28.64+0x5b204], R25 ;  /* 0x05b204191c007986 */ /* 0x0001e2000c10190c */
[C---:B-----5:R-:W-:Y:S01]  /*cae0*/  FADD R8, R3.reuse, R8 ;  /* 0x0000000803087221 */ /* 0x060fe20000000000 */
[C---:B------:R-:W-:Y:S01]  /*caf0*/  FADD R9, R0.reuse, R9 ;  /* 0x0000000900097221 */ /* 0x040fe20000000000 */
[----:B------:R-:W-:Y:S01]  /*cb00*/  FADD R10, R3, R10 ;  /* 0x0000000a030a7221 */ /* 0x000fe20000000000 */
[----:B------:R-:W-:-:S02]  /*cb10*/  FADD R11, R0, R11 ;  /* 0x0000000b000b7221 */ /* 0x000fc40000000000 */
[----:B------:R-:W-:Y:S02]  /*cb20*/  FMNMX R8, R8, 6, PT ;  /* 0x40c0000008087809 */ /* 0x000fe40003800000 */
[----:B------:R-:W-:Y:S02]  /*cb30*/  FMNMX R2, R9, 6, PT ;  /* 0x40c0000009027809 */ /* 0x000fe40003800000 */
[----:B------:R-:W-:Y:S01]  /*cb40*/  FMNMX R10, R10, 6, PT ;  /* 0x40c000000a0a7809 */ /* 0x000fe20003800000 */
[----:B------:R1:W-:Y:S01]  /*cb50*/  STG.E desc[UR12][R28.64+0x5b804], R17 ;  /* 0x05b804111c007986 */ /* 0x0003e2000c10190c */
[----:B------:R-:W-:Y:S02]  /*cb60*/  FMNMX R24, RZ, R24, !PT ;  /* 0x00000018ff187209 */ /* 0x000fe40007800000 */
[----:B------:R-:W-:Y:S02]  /*cb70*/  FMNMX R26, RZ, R26, !PT ;  /* 0x0000001aff1a7209 */ /* 0x000fe40007800000 */
[----:B------:R-:W-:-:S02]  /*cb80*/  FMNMX R9, RZ, R27, !PT ;  /* 0x0000001bff097209 */ /* 0x000fc40007800000 */
[----:B------:R-:W-:Y:S02]  /*cb90*/  FMNMX R8, RZ, R8, !PT ;  /* 0x00000008ff087209 */ /* 0x000fe40007800000 */
[----:B0-----:R-:W-:Y:S01]  /*cba0*/  FMNMX R25, RZ, R2, !PT ;  /* 0x00000002ff197209 */ /* 0x001fe20007800000 */
[----:B------:R-:W-:Y:S01]  /*cbb0*/  FADD R21, R0, R21 ;  /* 0x0000001500157221 */ /* 0x000fe20000000000 */
[----:B------:R-:W-:Y:S01]  /*cbc0*/  FMNMX R10, RZ, R10, !PT ;  /* 0x0000000aff0a7209 */ /* 0x000fe20007800000 */
[----:B-1----:R-:W3:Y:S01]  /*cbd0*/  LDL.128 R16, [R1+0x160] ;  /* 0x0001600001107983 */ /* 0x002ee20000100c00 */
[----:B------:R-:W-:Y:S02]  /*cbe0*/  FMNMX R11, R11, 6, PT ;  /* 0x40c000000b0b7809 */ /* 0x000fe40003800000 */
[----:B------:R-:W-:Y:S01]  /*cbf0*/  FMNMX R2, R21, 6, PT ;  /* 0x40c0000015027809 */ /* 0x000fe20003800000 */
[----:B------:R-:W-:Y:S01]  /*cc00*/  STG.E desc[UR12][R28.64+0x5b800], R24 ;  /* 0x05b800181c007986 */ /* 0x000fe2000c10190c */
[----:B------:R-:W-:-:S03]  /*cc10*/  FMNMX R21, RZ, R11, !PT ;  /* 0x0000000bff157209 */ /* 0x000fc60007800000 */
[----:B------:R-:W-:Y:S04]  /*cc20*/  STG.E desc[UR12][R28.64+0x5fa00], R26 ;  /* 0x05fa001a1c007986 */ /* 0x000fe8000c10190c */
[----:B------:R-:W-:Y:S04]  /*cc30*/  STG.E desc[UR12][R28.64+0x5fa04], R9 ;  /* 0x05fa04091c007986 */ /* 0x000fe8000c10190c */
[----:B------:R-:W-:Y:S04]  /*cc40*/  STG.E desc[UR12][R28.64+0x60000], R8 ;  /* 0x060000081c007986 */ /* 0x000fe8000c10190c */
[----:B------:R0:W-:Y:S04]  /*cc50*/  STG.E desc[UR12][R28.64+0x60004], R25 ;  /* 0x060004191c007986 */ /* 0x0001e8000c10190c */
[----:B------:R1:W-:Y:S04]  /*cc60*/  STG.E desc[UR12][R28.64+0x60600], R10 ;  /* 0x0606000a1c007986 */ /* 0x0003e8000c10190c */
[----:B0-----:R-:W5:Y:S04]  /*cc70*/  LDL.128 R24, [R1+0x170] ;  /* 0x0001700001187983 */ /* 0x001f680000100c00 */
[----:B-1----:R-:W5:Y:S01]  /*cc80*/  LDL.128 R8, [R1+0x180] ;  /* 0x0001800001087983 */ /* 0x002f620000100c00 */
[C---:B------:R-:W-:Y:S01]  /*cc90*/  FADD R20, R3.reuse, R20 ;  /* 0x0000001403147221 */ /* 0x040fe20000000000 */
[----:B------:R-:W-:Y:S01]  /*cca0*/  FMNMX R2, RZ, R2, !PT ;  /* 0x00000002ff027209 */ /* 0x000fe20007800000 */
[----:B------:R-:W-:Y:S01]  /*ccb0*/  FADD R22, R3, R22 ;  /* 0x0000001603167221 */ /* 0x000fe20000000000 */
[----:B------:R-:W-:-:S02]  /*ccc0*/  FADD R23, R0, R23 ;  /* 0x0000001700177221 */ /* 0x000fc40000000000 */
[----:B------:R-:W-:Y:S01]  /*ccd0*/  FMNMX R20, R20, 6, PT ;  /* 0x40c0000014147809 */ /* 0x000fe20003800000 */
[----:B------:R0:W-:Y:S01]  /*cce0*/  STG.E desc[UR12][R28.64+0x60c04], R2 ;  /* 0x060c04021c007986 */ /* 0x0001e2000c10190c */
[----:B------:R-:W-:Y:S02]  /*ccf0*/  FMNMX R22, R22, 6, PT ;  /* 0x40c0000016167809 */ /* 0x000fe40003800000 */
[----:B------:R-:W-:Y:S02]  /*cd00*/  FMNMX R20, RZ, R20, !PT ;  /* 0x00000014ff147209 */ /* 0x000fe40007800000 */
[----:B0-----:R-:W-:Y:S02]  /*cd10*/  FMNMX R2, R23, 6, PT ;  /* 0x40c0000017027809 */ /* 0x001fe40003800000 */
[----:B------:R-:W-:Y:S02]  /*cd20*/  FMNMX R23, RZ, R22, !PT ;  /* 0x00000016ff177209 */ /* 0x000fe40007800000 */
[----:B------:R-:W-:Y:S01]  /*cd30*/  FMNMX R22, RZ, R2, !PT ;  /* 0x00000002ff167209 */ /* 0x000fe20007800000 */
[----:B------:R0:W-:Y:S01]  /*cd40*/  STG.E desc[UR12][R28.64+0x60c00], R20 ;  /* 0x060c00141c007986 */ /* 0x0001e2000c10190c */
[----:B----4-:R-:W-:Y:S01]  /*cd50*/  FADD R12, R3, R12 ;  /* 0x0000000c030c7221 */ /* 0x010fe20000000000 */
[C---:B------:R-:W-:Y:S01]  /*cd60*/  FADD R13, R0.reuse, R13 ;  /* 0x0000000d000d7221 */ /* 0x040fe20000000000 */
[----:B------:R-:W-:-:S03]  /*cd70*/  FADD R15, R0, R15 ;  /* 0x0000000f000f7221 */ /* 0x000fc60000000000 */
[----:B------:R-:W-:Y:S02]  /*cd80*/  FMNMX R12, R12, 6, PT ;  /* 0x40c000000c0c7809 */ /* 0x000fe40003800000 */
[----:B------:R-:W-:Y:S02]  /*cd90*/  FMNMX R2, R13, 6, PT ;  /* 0x40c000000d027809 */ /* 0x000fe40003800000 */
[----:B0-----:R-:W-:Y:S02]  /*cda0*/  FMNMX R20, R15, 6, PT ;  /* 0x40c000000f147809 */ /* 0x001fe40003800000 */
[----:B------:R-:W-:Y:S02]  /*cdb0*/  FMNMX R13, RZ, R12, !PT ;  /* 0x0000000cff0d7209 */ /* 0x000fe40007800000 */
[----:B------:R-:W-:Y:S01]  /*cdc0*/  FMNMX R15, RZ, R2, !PT ;  /* 0x00000002ff0f7209 */ /* 0x000fe20007800000 */
[----:B------:R-:W-:Y:S02]  /*cdd0*/  FADD R14, R3, R14 ;  /* 0x0000000e030e7221 */ /* 0x000fe40000000000 */
[----:B------:R-:W-:Y:S03]  /*cde0*/  STG.E desc[UR12][R28.64+0x65400], R13 ;  /* 0x0654000d1c007986 */ /* 0x000fe6000c10190c */
[----:B------:R-:W-:Y:S01]  /*cdf0*/  FMNMX R14, R14, 6, PT ;  /* 0x40c000000e0e7809 */ /* 0x000fe20003800000 */
[----:B------:R0:W-:Y:S04]  /*ce00*/  STG.E desc[UR12][R28.64+0x60604], R21 ;  /* 0x060604151c007986 */ /* 0x0001e8000c10190c */
[----:B------:R1:W-:Y:S04]  /*ce10*/  STG.E desc[UR12][R28.64+0x61200], R23 ;  /* 0x061200171c007986 */ /* 0x0003e8000c10190c */
[----:B------:R-:W-:Y:S01]  /*ce20*/  STG.E desc[UR12][R28.64+0x65404], R15 ;  /* 0x0654040f1c007986 */ /* 0x000fe2000c10190c */
[----:B0-----:R-:W-:-:S02]  /*ce30*/  FMNMX R21, RZ, R14, !PT ;  /* 0x0000000eff157209 */ /* 0x001fc40007800000 */
[----:B-1----:R-:W-:Y:S01]  /*ce40*/  FMNMX R23, RZ, R20, !PT ;  /* 0x00000014ff177209 */ /* 0x002fe20007800000 */
[----:B------:R-:W-:Y:S04]  /*ce50*/  STG.E desc[UR12][R28.64+0x61204], R22 ;  /* 0x061204161c007986 */ /* 0x000fe8000c10190c */
[----:B------:R-:W-:Y:S04]  /*ce60*/  STG.E desc[UR12][R28.64+0x65a00], R21 ;  /* 0x065a00151c007986 */ /* 0x000fe8000c10190c */
[----:B------:R-:W-:Y:S01]  /*ce70*/  STG.E desc[UR12][R28.64+0x65a04], R23 ;  /* 0x065a04171c007986 */ /* 0x000fe2000c10190c */
[C---:B--2---:R-:W-:Y:S01]  /*ce80*/  FADD R5, R0.reuse, R5 ;  /* 0x0000000500057221 */ /* 0x044fe20000000000 */
[----:B------:R-:W-:Y:S01]  /*ce90*/  FADD R6, R3, R6 ;  /* 0x0000000603067221 */ /* 0x000fe20000000000 */
[----:B------:R-:W-:-:S03]  /*cea0*/  FADD R7, R0, R7 ;  /* 0x0000000700077221 */ /* 0x000fc60000000000 */
[----:B------:R-:W-:Y:S01]  /*ceb0*/  FMNMX R5, R5, 6, PT ;  /* 0x40c0000005057809 */ /* 0x000fe20003800000 */
[----:B------:R-:W-:Y:S01]  /*cec0*/  FADD R4, R3, R4 ;  /* 0x0000000403047221 */ /* 0x000fe20000000000 */
[----:B------:R-:W-:Y:S02]  /*ced0*/  FMNMX R6, R6, 6, PT ;  /* 0x40c0000006067809 */ /* 0x000fe40003800000 */
[----:B------:R-:W-:Y:S02]  /*cee0*/  FMNMX R5, RZ, R5, !PT ;  /* 0x00000005ff057209 */ /* 0x000fe40007800000 */
[----:B------:R-:W-:Y:S02]  /*cef0*/  FMNMX R2, R7, 6, PT ;  /* 0x40c0000007027809 */ /* 0x000fe40003800000 */
[----:B------:R-:W-:Y:S01]  /*cf00*/  FMNMX R7, RZ, R6, !PT ;  /* 0x00000006ff077209 */ /* 0x000fe20007800000 */
[----:B------:R0:W-:Y:S01]  /*cf10*/  STG.E desc[UR12][R28.64+0x66004], R5 ;  /* 0x066004051c007986 */ /* 0x0001e2000c10190c */
[----:B------:R-:W-:-:S02]  /*cf20*/  FMNMX R13, RZ, R2, !PT ;  /* 0x00000002ff0d7209 */ /* 0x000fc40007800000 */
[----:B------:R-:W-:Y:S01]  /*cf30*/  FMNMX R4, R4, 6, PT ;  /* 0x40c0000004047809 */ /* 0x000fe20003800000 */
[----:B------:R1:W-:Y:S03]  /*cf40*/  STG.E desc[UR12][R28.64+0x66600], R7 ;  /* 0x066600071c007986 */ /* 0x0003e6000c10190c */
[----:B------:R-:W-:Y:S01]  /*cf50*/  FMNMX R4, RZ, R4, !PT ;  /* 0x00000004ff047209 */ /* 0x000fe20007800000 */
[----:B------:R2:W-:Y:S04]  /*cf60*/  STG.E desc[UR12][R28.64+0x66604], R13 ;  /* 0x0666040d1c007986 */ /* 0x0005e8000c10190c */
[----:B------:R-:W-:Y:S01]  /*cf70*/  STG.E desc[UR12][R28.64+0x66000], R4 ;  /* 0x066000041c007986 */ /* 0x000fe2000c10190c */
[C---:B---3--:R-:W-:Y:S01]  /*cf80*/  FADD R18, R3.reuse, R18 ;  /* 0x0000001203127221 */ /* 0x048fe20000000000 */
[----:B------:R-:W-:Y:S01]  /*cf90*/  FADD R16, R3, R16 ;  /* 0x0000001003107221 */ /* 0x000fe20000000000 */
[C---:B------:R-:W-:Y:S01]  /*cfa0*/  FADD R17, R0.reuse, R17 ;  /* 0x0000001100117221 */ /* 0x040fe20000000000 */
[----:B------:R-:W-:-:S02]  /*cfb0*/  FADD R19, R0, R19 ;  /* 0x0000001300137221 */ /* 0x000fc40000000000 */
[----:B------:R-:W-:Y:S02]  /*cfc0*/  FMNMX R18, R18, 6, PT ;  /* 0x40c0000012127809 */ /* 0x000fe40003800000 */
[----:B------:R-:W-:Y:S02]  /*cfd0*/  FMNMX R16, R16, 6, PT ;  /* 0x40c0000010107809 */ /* 0x000fe40003800000 */
[----:B0-----:R-:W-:Y:S02]  /*cfe0*/  FMNMX R5, RZ, R18, !PT ;  /* 0x00000012ff057209 */ /* 0x001fe40007800000 */
[----:B------:R-:W-:Y:S02]  /*cff0*/  FMNMX R17, R17, 6, PT ;  /* 0x40c0000011117809 */ /* 0x000fe40003800000 */
[----:B------:R-:W-:Y:S01]  /*d000*/  FMNMX R19, R19, 6, PT ;  /* 0x40c0000013137809 */ /* 0x000fe20003800000 */
[----:B------:R0:W-:Y:S01]  /*d010*/  STG.E desc[UR12][R28.64+0x6ae00], R5 ;  /* 0x06ae00051c007986 */ /* 0x0001e2000c10190c */
[----:B------:R-:W-:-:S02]  /*d020*/  FMNMX R15, RZ, R16, !PT ;  /* 0x00000010ff0f7209 */ /* 0x000fc40007800000 */
[----:B------:R-:W-:Y:S02]  /*d030*/  FMNMX R17, RZ, R17, !PT ;  /* 0x00000011ff117209 */ /* 0x000fe40007800000 */
[----:B------:R-:W-:Y:S01]  /*d040*/  FMNMX R19, RZ, R19, !PT ;  /* 0x00000013ff137209 */ /* 0x000fe20007800000 */
[C---:B-----5:R-:W-:Y:S01]  /*d050*/  FADD R24, R3.reuse, R24 ;  /* 0x0000001803187221 */ /* 0x060fe20000000000 */
[C---:B------:R-:W-:Y:S01]  /*d060*/  FADD R25, R0.reuse, R25 ;  /* 0x0000001900197221 */ /* 0x040fe20000000000 */
[C---:B------:R-:W-:Y:S01]  /*d070*/  FADD R26, R3.reuse, R26 ;  /* 0x0000001a031a7221 */ /* 0x040fe20000000000 */
[C---:B------:R-:W-:Y:S01]  /*d080*/  FADD R27, R0.reuse, R27 ;  /* 0x0000001b001b7221 */ /* 0x040fe20000000000 */
[C---:B------:R-:W-:Y:S01]  /*d090*/  FADD R8, R3.reuse, R8 ;  /* 0x0000000803087221 */ /* 0x040fe20000000000 */
[C---:B------:R-:W-:Y:S01]  /*d0a0*/  FADD R9, R0.reuse, R9 ;  /* 0x0000000900097221 */ /* 0x040fe20000000000 */
[----:B------:R-:W-:Y:S01]  /*d0b0*/  FADD R10, R3, R10 ;  /* 0x0000000a030a7221 */ /* 0x000fe20000000000 */
[----:B------:R-:W-:Y:S01]  /*d0c0*/  FADD R11, R0, R11 ;  /* 0x0000000b000b7221 */ /* 0x000fe20000000000 */
[----:B------:R-:W-:-:S02]  /*d0d0*/  FMNMX R24, R24, 6, PT ;  /* 0x40c0000018187809 */ /* 0x000fc40003800000 */
[----:B------:R-:W-:Y:S02]  /*d0e0*/  FMNMX R25, R25, 6, PT ;  /* 0x40c0000019197809 */ /* 0x000fe40003800000 */
[----:B------:R-:W-:Y:S02]  /*d0f0*/  FMNMX R26, R26, 6, PT ;  /* 0x40c000001a1a7809 */ /* 0x000fe40003800000 */
[----:B------:R-:W-:Y:S02]  /*d100*/  FMNMX R27, R27, 6, PT ;  /* 0x40c000001b1b7809 */ /* 0x000fe40003800000 */
[----:B------:R-:W-:Y:S02]  /*d110*/  FMNMX R8, R8, 6, PT ;  /* 0x40c0000008087809 */ /* 0x000fe40003800000 */
[----:B------:R-:W-:Y:S02]  /*d120*/  FMNMX R9, R9, 6, PT ;  /* 0x40c0000009097809 */ /* 0x000fe40003800000 */
[----:B------:R-:W-:-:S02]  /*d130*/  FMNMX R10, R10, 6, PT ;  /* 0x40c000000a0a7809 */ /* 0x000fc40003800000 */
[----:B------:R-:W-:Y:S02]  /*d140*/  FMNMX R11, R11, 6, PT ;  /* 0x40c000000b0b7809 */ /* 0x000fe40003800000 */
[----:B-1----:R-:W-:Y:S02]  /*d150*/  FMNMX R7, RZ, R24, !PT ;  /* 0x00000018ff077209 */ /* 0x002fe40007800000 */
[----:B------:R-:W-:Y:S02]  /*d160*/  FMNMX R25, RZ, R25, !PT ;  /* 0x00000019ff197209 */ /* 0x000fe40007800000 */
[----:B--2---:R-:W-:Y:S02]  /*d170*/  FMNMX R13, RZ, R26, !PT ;  /* 0x0000001aff0d7209 */ /* 0x004fe40007800000 */
[----:B------:R-:W-:Y:S02]  /*d180*/  FMNMX R27, RZ, R27, !PT ;  /* 0x0000001bff1b7209 */ /* 0x000fe40007800000 */
[----:B------:R-:W-:-:S02]  /*d190*/  FMNMX R3, RZ, R8, !PT ;  /* 0x00000008ff037209 */ /* 0x000fc40007800000 */
[----:B------:R-:W-:Y:S02]  /*d1a0*/  FMNMX R9, RZ, R9, !PT ;  /* 0x00000009ff097209 */ /* 0x000fe40007800000 */
[----:B0-----:R-:W-:Y:S02]  /*d1b0*/  FMNMX R5, RZ, R10, !PT ;  /* 0x0000000aff057209 */ /* 0x001fe40007800000 */
[----:B------:R-:W-:Y:S01]  /*d1c0*/  FMNMX R11, RZ, R11, !PT ;  /* 0x0000000bff0b7209 */ /* 0x000fe20007800000 */
[----:B------:R-:W-:Y:S04]  /*d1d0*/  STG.E desc[UR12][R28.64+0x66c00], R15 ;  /* 0x066c000f1c007986 */ /* 0x000fe8000c10190c */
        /* <DEDUP_REMOVED lines=9> */
[----:B------:R-:W-:Y:S01]  /*d270*/  STG.E desc[UR12][R28.64+0x6c604], R11 ;  /* 0x06c6040b1c007986 */ /* 0x000fe2000c10190c */
[----:B------:R-:W-:Y:S05]  /*d280*/  EXIT ;  /* 0x000000000000794d */ /* 0x000fea0003800000 */
.L_x_171:
[----:B------:R-:W-:-:S00]  /*d290*/  BRA `(.L_x_171) ;  /* 0xfffffffc00fc7947 */ /* 0x000fc0000383ffff */
[----:B------:R-:W-:-:S00]  /*d2a0*/  NOP ;  /* 0x0000000000007918 */ /* 0x000fc00000000000 */
        /* <DEDUP_REMOVED lines=13> */
.L_x_172:


//--------------------- .nv.shared.my_kernel_kernel0 --------------------------
	.section	.nv.shared.my_kernel_kernel0,"aw",@nobits
	.sectionflags	@""
	.align	4
.nv.shared.my_kernel_kernel0:
	.zero		14720


//--------------------- .nv.shared.reserved.0     --------------------------
	.section	.nv.shared.reserved.0,"aw",@nobits
	.weak		__nv_reservedSMEM_offset_0_alias
	.size		__nv_reservedSMEM_offset_0_alias, 0, 64
	.other		__nv_reservedSMEM_offset_0_alias,@"STO_CUDA_RESERVED_SHARED STV_DEFAULT"
__nv_reservedSMEM_offset_0_alias:
	.zero		0
	.zero		64


//--------------------- .nv.constant0.my_kernel_kernel0 --------------------------
	.section	.nv.constant0.my_kernel_kernel0,"a",@progbits
	.sectionflags	@""
	.align	4
.nv.constant0.my_kernel_kernel0:
	.zero		928


//--------------------- SYMBOLS --------------------------

	.type		.nv.reservedSmem.offset0,@object
	.size		.nv.reservedSmem.offset0,0x4
	.type		.nv.reservedSmem.cap,@object
	.size		.nv.reservedSmem.cap,0x4
